	.headerflags	@"EF_CUDA_TEXMODE_UNIFIED EF_CUDA_64BIT_ADDRESS EF_CUDA_SM86 EF_CUDA_VIRTUAL_SM(EF_CUDA_SM86)"
	.elftype	@"ET_EXEC"


//--------------------- .nv.info                  --------------------------
	.section	.nv.info,"",@"SHT_CUDA_INFO"
	.align	4


	//----- nvinfo : EIATTR_REGCOUNT
	.align		4
        /*0000*/ 	.byte	0x04, 0x2f
        /*0002*/ 	.short	(.L_2 - .L_1)
	.align		4
.L_1:
        /*0004*/ 	.word	index@(triton_red_fused__to_copy_add_amax_amin_clamp_mul_native_layer_norm_reciprocal_1)
        /*0008*/ 	.word	0x000000fd


	//----- nvinfo : EIATTR_MIN_STACK_SIZE
	.align		4
.L_2:
        /*000c*/ 	.byte	0x04, 0x12
        /*000e*/ 	.short	(.L_4 - .L_3)
	.align		4
.L_3:
        /*0010*/ 	.word	index@(triton_red_fused__to_copy_add_amax_amin_clamp_mul_native_layer_norm_reciprocal_1)
        /*0014*/ 	.word	0x00000000


	//----- nvinfo : EIATTR_FRAME_SIZE
	.align		4
.L_4:
        /*0018*/ 	.byte	0x04, 0x11
        /*001a*/ 	.short	(.L_6 - .L_5)
	.align		4
.L_5:
        /*001c*/ 	.word	index@(triton_red_fused__to_copy_add_amax_amin_clamp_mul_native_layer_norm_reciprocal_1)
        /*0020*/ 	.word	0x00000000


	//----- nvinfo : EIATTR_MIN_STACK_SIZE
	.align		4
.L_6:
        /*0024*/ 	.byte	0x04, 0x12
        /*0026*/ 	.short	(.L_8 - .L_7)
	.align		4
.L_7:
        /*0028*/ 	.word	index@(triton_red_fused__to_copy_add_amax_amin_clamp_mul_native_layer_norm_reciprocal_1)
        /*002c*/ 	.word	0x00000000
.L_8:


//--------------------- .nv.info.triton_red_fused__to_copy_add_amax_amin_clamp_mul_native_layer_norm_reciprocal_1 --------------------------
	.section	.nv.info.triton_red_fused__to_copy_add_amax_amin_clamp_mul_native_layer_norm_reciprocal_1,"",@"SHT_CUDA_INFO"
	.sectionflags	@""
	.align	4


	//----- nvinfo : EIATTR_CUDA_API_VERSION
	.align		4
        /*0000*/ 	.byte	0x04, 0x37
        /*0002*/ 	.short	(.L_10 - .L_9)
.L_9:
        /*0004*/ 	.word	0x0000007c


	//----- nvinfo : EIATTR_SW2861232_WAR
	.align		4
.L_10:
        /*0008*/ 	.byte	0x01, 0x35
	.zero		2


	//----- nvinfo : EIATTR_PARAM_CBANK
	.align		4
        /*000c*/ 	.byte	0x04, 0x0a
        /*000e*/ 	.short	(.L_12 - .L_11)
	.align		4
.L_11:
        /*0010*/ 	.word	index@(.nv.constant0.triton_red_fused__to_copy_add_amax_amin_clamp_mul_native_layer_norm_reciprocal_1)
        /*0014*/ 	.short	0x0160
        /*0016*/ 	.short	0x0090


	//----- nvinfo : EIATTR_CBANK_PARAM_SIZE
	.align		4
.L_12:
        /*0018*/ 	.byte	0x03, 0x19
        /*001a*/ 	.short	0x0090


	//----- nvinfo : EIATTR_KPARAM_INFO
	.align		4
        /*001c*/ 	.byte	0x04, 0x17
        /*001e*/ 	.short	(.L_14 - .L_13)
.L_13:
        /*0020*/ 	.word	0x00000000
        /*0024*/ 	.short	0x0012
        /*0026*/ 	.short	0x0088
        /*0028*/ 	.byte	0x00, 0xf4, 0x21, 0x00


	//----- nvinfo : EIATTR_KPARAM_INFO
	.align		4
.L_14:
        /*002c*/ 	.byte	0x04, 0x17
        /*002e*/ 	.short	(.L_16 - .L_15)
.L_15:
        /*0030*/ 	.word	0x00000000
        /*0034*/ 	.short	0x0011
        /*0036*/ 	.short	0x0084
        /*0038*/ 	.byte	0x00, 0xf0, 0x11, 0x00


	//----- nvinfo : EIATTR_KPARAM_INFO
	.align		4
.L_16:
        /*003c*/ 	.byte	0x04, 0x17
        /*003e*/ 	.short	(.L_18 - .L_17)
.L_17:
        /*0040*/ 	.word	0x00000000
        /*0044*/ 	.short	0x0010
        /*0046*/ 	.short	0x0080
        /*0048*/ 	.byte	0x00, 0xf0, 0x11, 0x00


	//----- nvinfo : EIATTR_KPARAM_INFO
	.align		4
.L_18:
        /*004c*/ 	.byte	0x04, 0x17
        /*004e*/ 	.short	(.L_20 - .L_19)
.L_19:
        /*0050*/ 	.word	0x00000000
        /*0054*/ 	.short	0x000f
        /*0056*/ 	.short	0x0078
        /*0058*/ 	.byte	0x00, 0xf4, 0x21, 0x00


	//----- nvinfo : EIATTR_KPARAM_INFO
	.align		4
.L_20:
        /*005c*/ 	.byte	0x04, 0x17
        /*005e*/ 	.short	(.L_22 - .L_21)
.L_21:
        /*0060*/ 	.word	0x00000000
        /*0064*/ 	.short	0x000e
        /*0066*/ 	.short	0x0070
        /*0068*/ 	.byte	0x00, 0xf4, 0x21, 0x00


	//----- nvinfo : EIATTR_KPARAM_INFO
	.align		4
.L_22:
        /*006c*/ 	.byte	0x04, 0x17
        /*006e*/ 	.short	(.L_24 - .L_23)
.L_23:
        /*0070*/ 	.word	0x00000000
        /*0074*/ 	.short	0x000d
        /*0076*/ 	.short	0x0068
        /*0078*/ 	.byte	0x00, 0xf4, 0x21, 0x00


	//----- nvinfo : EIATTR_KPARAM_INFO
	.align		4
.L_24:
        /*007c*/ 	.byte	0x04, 0x17
        /*007e*/ 	.short	(.L_26 - .L_25)
.L_25:
        /*0080*/ 	.word	0x00000000
        /*0084*/ 	.short	0x000c
        /*0086*/ 	.short	0x0060
        /*0088*/ 	.byte	0x00, 0xf4, 0x21, 0x00


	//----- nvinfo : EIATTR_KPARAM_INFO
	.align		4
.L_26:
        /*008c*/ 	.byte	0x04, 0x17
        /*008e*/ 	.short	(.L_28 - .L_27)
.L_27:
        /*0090*/ 	.word	0x00000000
        /*0094*/ 	.short	0x000b
        /*0096*/ 	.short	0x0058
        /*0098*/ 	.byte	0x00, 0xf4, 0x21, 0x00


	//----- nvinfo : EIATTR_KPARAM_INFO
	.align		4
.L_28:
        /*009c*/ 	.byte	0x04, 0x17
        /*009e*/ 	.short	(.L_30 - .L_29)
.L_29:
        /*00a0*/ 	.word	0x00000000
        /*00a4*/ 	.short	0x000a
        /*00a6*/ 	.short	0x0050
        /*00a8*/ 	.byte	0x00, 0xf4, 0x21, 0x00


	//----- nvinfo : EIATTR_KPARAM_INFO
	.align		4
.L_30:
        /*00ac*/ 	.byte	0x04, 0x17
        /*00ae*/ 	.short	(.L_32 - .L_31)
.L_31:
        /*00b0*/ 	.word	0x00000000
        /*00b4*/ 	.short	0x0009
        /*00b6*/ 	.short	0x0048
        /*00b8*/ 	.byte	0x00, 0xf4, 0x21, 0x00


	//----- nvinfo : EIATTR_KPARAM_INFO
	.align		4
.L_32:
        /*00bc*/ 	.byte	0x04, 0x17
        /*00be*/ 	.short	(.L_34 - .L_33)
.L_33:
        /*00c0*/ 	.word	0x00000000
        /*00c4*/ 	.short	0x0008
        /*00c6*/ 	.short	0x0040
        /*00c8*/ 	.byte	0x00, 0xf4, 0x21, 0x00


	//----- nvinfo : EIATTR_KPARAM_INFO
	.align		4
.L_34:
        /*00cc*/ 	.byte	0x04, 0x17
        /*00ce*/ 	.short	(.L_36 - .L_35)
.L_35:
        /*00d0*/ 	.word	0x00000000
        /*00d4*/ 	.short	0x0007
        /*00d6*/ 	.short	0x0038
        /*00d8*/ 	.byte	0x00, 0xf4, 0x21, 0x00


	//----- nvinfo : EIATTR_KPARAM_INFO
	.align		4
.L_36:
        /*00dc*/ 	.byte	0x04, 0x17
        /*00de*/ 	.short	(.L_38 - .L_37)
.L_37:
        /*00e0*/ 	.word	0x00000000
        /*00e4*/ 	.short	0x0006
        /*00e6*/ 	.short	0x0030
        /*00e8*/ 	.byte	0x00, 0xf4, 0x21, 0x00


	//----- nvinfo : EIATTR_KPARAM_INFO
	.align		4
.L_38:
        /*00ec*/ 	.byte	0x04, 0x17
        /*00ee*/ 	.short	(.L_40 - .L_39)
.L_39:
        /*00f0*/ 	.word	0x00000000
        /*00f4*/ 	.short	0x0005
        /*00f6*/ 	.short	0x0028
        /*00f8*/ 	.byte	0x00, 0xf4, 0x21, 0x00


	//----- nvinfo : EIATTR_KPARAM_INFO
	.align		4
.L_40:
        /*00fc*/ 	.byte	0x04, 0x17
        /*00fe*/ 	.short	(.L_42 - .L_41)
.L_41:
        /*0100*/ 	.word	0x00000000
        /*0104*/ 	.short	0x0004
        /*0106*/ 	.short	0x0020
        /*0108*/ 	.byte	0x00, 0xf4, 0x21, 0x00


	//----- nvinfo : EIATTR_KPARAM_INFO
	.align		4
.L_42:
        /*010c*/ 	.byte	0x04, 0x17
        /*010e*/ 	.short	(.L_44 - .L_43)
.L_43:
        /*0110*/ 	.word	0x00000000
        /*0114*/ 	.short	0x0003
        /*0116*/ 	.short	0x0018
        /*0118*/ 	.byte	0x00, 0xf4, 0x21, 0x00


	//----- nvinfo : EIATTR_KPARAM_INFO
	.align		4
.L_44:
        /*011c*/ 	.byte	0x04, 0x17
        /*011e*/ 	.short	(.L_46 - .L_45)
.L_45:
        /*0120*/ 	.word	0x00000000
        /*0124*/ 	.short	0x0002
        /*0126*/ 	.short	0x0010
        /*0128*/ 	.byte	0x00, 0xf4, 0x21, 0x00


	//----- nvinfo : EIATTR_KPARAM_INFO
	.align		4
.L_46:
        /*012c*/ 	.byte	0x04, 0x17
        /*012e*/ 	.short	(.L_48 - .L_47)
.L_47:
        /*0130*/ 	.word	0x00000000
        /*0134*/ 	.short	0x0001
        /*0136*/ 	.short	0x0008
        /*0138*/ 	.byte	0x00, 0xf4, 0x21, 0x00


	//----- nvinfo : EIATTR_KPARAM_INFO
	.align		4
.L_48:
        /*013c*/ 	.byte	0x04, 0x17
        /*013e*/ 	.short	(.L_50 - .L_49)
.L_49:
        /*0140*/ 	.word	0x00000000
        /*0144*/ 	.short	0x0000
        /*0146*/ 	.short	0x0000
        /*0148*/ 	.byte	0x00, 0xf4, 0x21, 0x00


	//----- nvinfo : EIATTR_MAXREG_COUNT
	.align		4
.L_50:
        /*014c*/ 	.byte	0x03, 0x1b
        /*014e*/ 	.short	0x00ff


	//----- nvinfo : EIATTR_COOP_GROUP_MASK_REGIDS
	.align		4
        /*0150*/ 	.byte	0x04, 0x29
        /*0152*/ 	.short	(.L_52 - .L_51)


	//   ....[0]....
.L_51:
        /*0154*/ 	.word	0xffffffff


	//   ....[1]....
        /*0158*/ 	.word	0xffffffff


	//   ....[2]....
        /*015c*/ 	.word	0xffffffff


	//   ....[3]....
        /*0160*/ 	.word	0xffffffff


	//   ....[4]....
        /*0164*/ 	.word	0xffffffff


	//   ....[5]....
        /*0168*/ 	.word	0xffffffff


	//   ....[6]....
        /*016c*/ 	.word	0xffffffff


	//   ....[7]....
        /*0170*/ 	.word	0xffffffff


	//   ....[8]....
        /*0174*/ 	.word	0xffffffff


	//   ....[9]....
        /*0178*/ 	.word	0xffffffff


	//   ....[10]....
        /*017c*/ 	.word	0xffffffff


	//   ....[11]....
        /*0180*/ 	.word	0xffffffff


	//   ....[12]....
        /*0184*/ 	.word	0xffffffff


	//   ....[13]....
        /*0188*/ 	.word	0xffffffff


	//   ....[14]....
        /*018c*/ 	.word	0xffffffff


	//   ....[15]....
        /*0190*/ 	.word	0xffffffff


	//   ....[16]....
        /*0194*/ 	.word	0xffffffff


	//   ....[17]....
        /*0198*/ 	.word	0xffffffff


	//   ....[18]....
        /*019c*/ 	.word	0xffffffff


	//   ....[19]....
        /*01a0*/ 	.word	0xffffffff


	//   ....[20]....
        /*01a4*/ 	.word	0xffffffff


	//   ....[21]....
        /*01a8*/ 	.word	0xffffffff


	//   ....[22]....
        /*01ac*/ 	.word	0xffffffff


	//   ....[23]....
        /*01b0*/ 	.word	0xffffffff


	//   ....[24]....
        /*01b4*/ 	.word	0xffffffff


	//   ....[25]....
        /*01b8*/ 	.word	0xffffffff


	//   ....[26]....
        /*01bc*/ 	.word	0xffffffff


	//   ....[27]....
        /*01c0*/ 	.word	0xffffffff


	//   ....[28]....
        /*01c4*/ 	.word	0xffffffff


	//   ....[29]....
        /*01c8*/ 	.word	0xffffffff


	//   ....[30]....
        /*01cc*/ 	.word	0xffffffff


	//   ....[31]....
        /*01d0*/ 	.word	0xffffffff


	//   ....[32]....
        /*01d4*/ 	.word	0xffffffff


	//   ....[33]....
        /*01d8*/ 	.word	0xffffffff


	//   ....[34]....
        /*01dc*/ 	.word	0xffffffff


	//   ....[35]....
        /*01e0*/ 	.word	0xffffffff


	//   ....[36]....
        /*01e4*/ 	.word	0xffffffff


	//   ....[37]....
        /*01e8*/ 	.word	0xffffffff


	//   ....[38]....
        /*01ec*/ 	.word	0xffffffff


	//   ....[39]....
        /*01f0*/ 	.word	0xffffffff


	//   ....[40]....
        /*01f4*/ 	.word	0xffffffff


	//   ....[41]....
        /*01f8*/ 	.word	0xffffffff


	//   ....[42]....
        /*01fc*/ 	.word	0xffffffff


	//   ....[43]....
        /*0200*/ 	.word	0xffffffff


	//   ....[44]....
        /*0204*/ 	.word	0xffffffff


	//   ....[45]....
        /*0208*/ 	.word	0xffffffff


	//   ....[46]....
        /*020c*/ 	.word	0xffffffff


	//   ....[47]....
        /*0210*/ 	.word	0xffffffff


	//   ....[48]....
        /*0214*/ 	.word	0xffffffff


	//   ....[49]....
        /*0218*/ 	.word	0xffffffff


	//   ....[50]....
        /*021c*/ 	.word	0xffffffff


	//   ....[51]....
        /*0220*/ 	.word	0xffffffff


	//   ....[52]....
        /*0224*/ 	.word	0xffffffff


	//   ....[53]....
        /*0228*/ 	.word	0xffffffff


	//   ....[54]....
        /*022c*/ 	.word	0xffffffff


	//   ....[55]....
        /*0230*/ 	.word	0xffffffff


	//   ....[56]....
        /*0234*/ 	.word	0xffffffff


	//   ....[57]....
        /*0238*/ 	.word	0xffffffff


	//   ....[58]....
        /*023c*/ 	.word	0xffffffff


	//   ....[59]....
        /*0240*/ 	.word	0xffffffff


	//   ....[60]....
        /*0244*/ 	.word	0xffffffff


	//   ....[61]....
        /*0248*/ 	.word	0xffffffff


	//   ....[62]....
        /*024c*/ 	.word	0xffffffff


	//   ....[63]....
        /*0250*/ 	.word	0xffffffff


	//   ....[64]....
        /*0254*/ 	.word	0xffffffff


	//   ....[65]....
        /*0258*/ 	.word	0xffffffff


	//   ....[66]....
        /*025c*/ 	.word	0xffffffff


	//   ....[67]....
        /*0260*/ 	.word	0xffffffff


	//   ....[68]....
        /*0264*/ 	.word	0xffffffff


	//   ....[69]....
        /*0268*/ 	.word	0xffffffff


	//   ....[70]....
        /*026c*/ 	.word	0xffffffff


	//   ....[71]....
        /*0270*/ 	.word	0xffffffff


	//   ....[72]....
        /*0274*/ 	.word	0xffffffff


	//   ....[73]....
        /*0278*/ 	.word	0xffffffff


	//   ....[74]....
        /*027c*/ 	.word	0xffffffff


	//   ....[75]....
        /*0280*/ 	.word	0xffffffff


	//   ....[76]....
        /*0284*/ 	.word	0xffffffff


	//   ....[77]....
        /*0288*/ 	.word	0xffffffff


	//   ....[78]....
        /*028c*/ 	.word	0xffffffff


	//   ....[79]....
        /*0290*/ 	.word	0xffffffff


	//   ....[80]....
        /*0294*/ 	.word	0xffffffff


	//   ....[81]....
        /*0298*/ 	.word	0xffffffff


	//----- nvinfo : EIATTR_COOP_GROUP_INSTR_OFFSETS
	.align		4
.L_52:
        /*029c*/ 	.byte	0x04, 0x28
        /*029e*/ 	.short	(.L_54 - .L_53)


	//   ....[0]....
.L_53:
        /*02a0*/ 	.word	0x000047a0


	//   ....[1]....
        /*02a4*/ 	.word	0x000052f0


	//   ....[2]....
        /*02a8*/ 	.word	0x00005350


	//   ....[3]....
        /*02ac*/ 	.word	0x000054a0


	//   ....[4]....
        /*02b0*/ 	.word	0x00005560


	//   ....[5]....
        /*02b4*/ 	.word	0x00005610


	//   ....[6]....
        /*02b8*/ 	.word	0x00005700


	//   ....[7]....
        /*02bc*/ 	.word	0x00005770


	//   ....[8]....
        /*02c0*/ 	.word	0x000057d0


	//   ....[9]....
        /*02c4*/ 	.word	0x00005820


	//   ....[10]....
        /*02c8*/ 	.word	0x00005860


	//   ....[11]....
        /*02cc*/ 	.word	0x000058a0


	//   ....[12]....
        /*02d0*/ 	.word	0x00005980


	//   ....[13]....
        /*02d4*/ 	.word	0x00005a10


	//   ....[14]....
        /*02d8*/ 	.word	0x00005a80


	//   ....[15]....
        /*02dc*/ 	.word	0x00005ac0


	//   ....[16]....
        /*02e0*/ 	.word	0x00005b10


	//   ....[17]....
        /*02e4*/ 	.word	0x00005b50


	//   ....[18]....
        /*02e8*/ 	.word	0x00005bf0


	//   ....[19]....
        /*02ec*/ 	.word	0x00005c60


	//   ....[20]....
        /*02f0*/ 	.word	0x00005e20


	//   ....[21]....
        /*02f4*/ 	.word	0x00005e60


	//   ....[22]....
        /*02f8*/ 	.word	0x00005ea0


	//   ....[23]....
        /*02fc*/ 	.word	0x00005ee0


	//   ....[24]....
        /*0300*/ 	.word	0x00005f20


	//   ....[25]....
        /*0304*/ 	.word	0x00005f60


	//   ....[26]....
        /*0308*/ 	.word	0x00006140


	//   ....[27]....
        /*030c*/ 	.word	0x00006180


	//   ....[28]....
        /*0310*/ 	.word	0x000061c0


	//   ....[29]....
        /*0314*/ 	.word	0x00006200


	//   ....[30]....
        /*0318*/ 	.word	0x000067b0


	//   ....[31]....
        /*031c*/ 	.word	0x00006800


	//   ....[32]....
        /*0320*/ 	.word	0x000068e0


	//   ....[33]....
        /*0324*/ 	.word	0x00006930


	//   ....[34]....
        /*0328*/ 	.word	0x00006a50


	//   ....[35]....
        /*032c*/ 	.word	0x00006a70


	//   ....[36]....
        /*0330*/ 	.word	0x000094c0


	//   ....[37]....
        /*0334*/ 	.word	0x00009520


	//   ....[38]....
        /*0338*/ 	.word	0x00009560


	//   ....[39]....
        /*033c*/ 	.word	0x000095c0


	//   ....[40]....
        /*0340*/ 	.word	0x00009600


	//   ....[41]....
        /*0344*/ 	.word	0x00009650


	//   ....[42]....
        /*0348*/ 	.word	0x000096a0


	//   ....[43]....
        /*034c*/ 	.word	0x00009730


	//   ....[44]....
        /*0350*/ 	.word	0x00009800


	//   ....[45]....
        /*0354*/ 	.word	0x00009880


	//   ....[46]....
        /*0358*/ 	.word	0x00009900


	//   ....[47]....
        /*035c*/ 	.word	0x00009990


	//   ....[48]....
        /*0360*/ 	.word	0x00009ab0


	//   ....[49]....
        /*0364*/ 	.word	0x00009b50


	//   ....[50]....
        /*0368*/ 	.word	0x00009b90


	//   ....[51]....
        /*036c*/ 	.word	0x00009bc0


	//   ....[52]....
        /*0370*/ 	.word	0x00009d00


	//   ....[53]....
        /*0374*/ 	.word	0x00009d60


	//   ....[54]....
        /*0378*/ 	.word	0x00009db0


	//   ....[55]....
        /*037c*/ 	.word	0x00009de0


	//   ....[56]....
        /*0380*/ 	.word	0x00009ee0


	//   ....[57]....
        /*0384*/ 	.word	0x00009fb0


	//   ....[58]....
        /*0388*/ 	.word	0x00009fe0


	//   ....[59]....
        /*038c*/ 	.word	0x0000a0e0


	//   ....[60]....
        /*0390*/ 	.word	0x0000a110


	//   ....[61]....
        /*0394*/ 	.word	0x0000a120


	//   ....[62]....
        /*0398*/ 	.word	0x0000a180


	//   ....[63]....
        /*039c*/ 	.word	0x0000a1c0


	//   ....[64]....
        /*03a0*/ 	.word	0x0000a200


	//   ....[65]....
        /*03a4*/ 	.word	0x0000a220


	//   ....[66]....
        /*03a8*/ 	.word	0x0000a240


	//   ....[67]....
        /*03ac*/ 	.word	0x0000a290


	//   ....[68]....
        /*03b0*/ 	.word	0x0000a2d0


	//   ....[69]....
        /*03b4*/ 	.word	0x0000a330


	//   ....[70]....
        /*03b8*/ 	.word	0x0000a350


	//   ....[71]....
        /*03bc*/ 	.word	0x0000a390


	//   ....[72]....
        /*03c0*/ 	.word	0x0000a3e0


	//   ....[73]....
        /*03c4*/ 	.word	0x0000a410


	//   ....[74]....
        /*03c8*/ 	.word	0x0000a460


	//   ....[75]....
        /*03cc*/ 	.word	0x0000a4d0


	//   ....[76]....
        /*03d0*/ 	.word	0x0000a520


	//   ....[77]....
        /*03d4*/ 	.word	0x0000a570


	//   ....[78]....
        /*03d8*/ 	.word	0x0000a590


	//   ....[79]....
        /*03dc*/ 	.word	0x0000a790


	//   ....[80]....
        /*03e0*/ 	.word	0x0000a7f0


	//   ....[81]....
        /*03e4*/ 	.word	0x0000a830


	//----- nvinfo : EIATTR_EXIT_INSTR_OFFSETS
	.align		4
.L_54:
        /*03e8*/ 	.byte	0x04, 0x1c
        /*03ea*/ 	.short	(.L_56 - .L_55)


	//   ....[0]....
.L_55:
        /*03ec*/ 	.word	0x0000cd20


	//----- nvinfo : EIATTR_REQNTID
	.align		4
.L_56:
        /*03f0*/ 	.byte	0x04, 0x10
        /*03f2*/ 	.short	(.L_58 - .L_57)
.L_57:
        /*03f4*/ 	.word	0x00000100
        /*03f8*/ 	.word	0x00000001
        /*03fc*/ 	.word	0x00000001
.L_58:


//--------------------- .nv.callgraph             --------------------------
	.section	.nv.callgraph,"",@"SHT_CUDA_CALLGRAPH"
	.align	4
	.sectionentsize	8
	.align		4
        /*0000*/ 	.word	0x00000000
	.align		4
        /*0004*/ 	.word	0xffffffff
	.align		4
        /*0008*/ 	.word	0x00000000
	.align		4
        /*000c*/ 	.word	0xfffffffe
	.align		4
        /*0010*/ 	.word	0x00000000
	.align		4
        /*0014*/ 	.word	0xfffffffd
	.align		4
        /*0018*/ 	.word	0x00000000
	.align		4
        /*001c*/ 	.word	0xfffffffc


//--------------------- .nv.rel.action            --------------------------
	.section	.nv.rel.action,"",@"SHT_CUDA_RELOCINFO"
	.align	8
	.sectionentsize	8
        /*0000*/ 	.byte	0x73, 0x00, 0x00, 0x00, 0x00, 0x00, 0x00, 0x00, 0x00, 0x00, 0x00, 0x11, 0x25, 0x00, 0x05, 0x36


//--------------------- .nv.constant4             --------------------------
	.section	.nv.constant4,"a",@progbits
	.align	8
	.align		8
.nv.constant4:
        /*0000*/ 	.dword	_$_str


//--------------------- .nv.constant0.triton_red_fused__to_copy_add_amax_amin_clamp_mul_native_layer_norm_reciprocal_1 --------------------------
	.section	.nv.constant0.triton_red_fused__to_copy_add_amax_amin_clamp_mul_native_layer_norm_reciprocal_1,"a",@progbits
	.sectionflags	@""
	.align	4
.nv.constant0.triton_red_fused__to_copy_add_amax_amin_clamp_mul_native_layer_norm_reciprocal_1:
	.zero		496


//--------------------- .text.triton_red_fused__to_copy_add_amax_amin_clamp_mul_native_layer_norm_reciprocal_1 --------------------------
	.section	.text.triton_red_fused__to_copy_add_amax_amin_clamp_mul_native_layer_norm_reciprocal_1,"ax",@progbits
	.sectionflags	@"SHF_BARRIERS=1"
	.sectioninfo	@"SHI_REGISTERS=253"
	.align	128
        .global         triton_red_fused__to_copy_add_amax_amin_clamp_mul_native_layer_norm_reciprocal_1
        .type           triton_red_fused__to_copy_add_amax_amin_clamp_mul_native_layer_norm_reciprocal_1,@function
        .size           triton_red_fused__to_copy_add_amax_amin_clamp_mul_native_layer_norm_reciprocal_1,(.L_x_8 - triton_red_fused__to_copy_add_amax_amin_clamp_mul_native_layer_norm_reciprocal_1)
        .other          triton_red_fused__to_copy_add_amax_amin_clamp_mul_native_layer_norm_reciprocal_1,@"STO_CUDA_ENTRY STV_DEFAULT"
triton_red_fused__to_copy_add_amax_amin_clamp_mul_native_layer_norm_reciprocal_1:
.text.triton_red_fused__to_copy_add_amax_amin_clamp_mul_native_layer_norm_reciprocal_1:
[----:B------:R-:W-:Y:S02]  /*0000*/  IMAD.MOV.U32 R1, RZ, RZ, c[0x0][0x28] ;  /* 0x00000a00ff017624 */ /* 0x000fe400078e00ff */
[----:B------:R-:W0:Y:S01]  /*0010*/  S2R R0, SR_TID.X ;  /* 0x0000000000007919 */ /* 0x000e220000002100 */
[----:B------:R-:W-:Y:S01]  /*0020*/  PLOP3.LUT P0, PT, PT, PT, PT, 0x80, 0x0 ;  /* 0x000000000000781c */ /* 0x000fe20003f0f070 */
[----:B------:R-:W-:Y:S01]  /*0030*/  IMAD.MOV.U32 R17, RZ, RZ, RZ ;  /* 0x000000ffff117224 */ /* 0x000fe200078e00ff */
[----:B------:R-:W-:Y:S01]  /*0040*/  CS2R R116, SRZ ;  /* 0x0000000000747805 */ /* 0x000fe2000001ff00 */
[----:B------:R-:W1:Y:S01]  /*0050*/  S2R R22, SR_CTAID.X ;  /* 0x0000000000167919 */ /* 0x000e620000002500 */
[----:B------:R-:W-:Y:S01]  /*0060*/  IMAD.MOV.U32 R118, RZ, RZ, RZ ;  /* 0x000000ffff767224 */ /* 0x000fe200078e00ff */
[----:B------:R-:W-:Y:S01]  /*0070*/  CS2R R114, SRZ ;  /* 0x0000000000727805 */ /* 0x000fe2000001ff00 */
        /* <DEDUP_REMOVED lines=17> */
[----:B0-----:R-:W-:Y:S01]  /*0190*/  SHF.R.U32.HI R3, RZ, 0x7, R0 ;  /* 0x00000007ff037819 */ /* 0x001fe20000011600 */
[----:B------:R-:W-:Y:S01]  /*01a0*/  IMAD.SHL.U32 R2, R0, 0x8, RZ ;  /* 0x0000000800027824 */ /* 0x000fe200078e00ff */
[----:B------:R-:W-:Y:S01]  /*01b0*/  CS2R R78, SRZ ;  /* 0x00000000004e7805 */ /* 0x000fe2000001ff00 */
[----:B------:R-:W-:Y:S01]  /*01c0*/  CS2R R76, SRZ ;  /* 0x00000000004c7805 */ /* 0x000fe2000001ff00 */
[----:B-1----:R-:W-:Y:S01]  /*01d0*/  IMAD.SHL.U32 R20, R22, 0x4, RZ ;  /* 0x0000000416147824 */ /* 0x002fe200078e00ff */
[----:B------:R-:W-:Y:S01]  /*01e0*/  SGXT.U32 R3, R3, 0x1 ;  /* 0x000000010303781a */ /* 0x000fe20000000000 */
[----:B------:R-:W-:Y:S01]  /*01f0*/  CS2R R74, SRZ ;  /* 0x00000000004a7805 */ /* 0x000fe2000001ff00 */
[----:B------:R-:W-:Y:S01]  /*0200*/  CS2R R72, SRZ ;  /* 0x0000000000487805 */ /* 0x000fe2000001ff00 */
[----:B------:R-:W-:Y:S01]  /*0210*/  CS2R R70, SRZ ;  /* 0x0000000000467805 */ /* 0x000fe2000001ff00 */
[----:B------:R-:W-:Y:S01]  /*0220*/  LOP3.LUT R21, R3, R20, RZ, 0xfc, !PT ;  /* 0x0000001403157212 */ /* 0x000fe200078efcff */
[----:B------:R-:W-:Y:S01]  /*0230*/  CS2R R68, SRZ ;  /* 0x0000000000447805 */ /* 0x000fe2000001ff00 */
[----:B------:R-:W-:Y:S01]  /*0240*/  LOP3.LUT R20, R20, 0x2, R3, 0xfe, !PT ;  /* 0x0000000214147812 */ /* 0x000fe200078efe03 */
[----:B------:R-:W-:Y:S01]  /*0250*/  IMAD.SHL.U32 R3, R0, 0x10, RZ ;  /* 0x0000001000037824 */ /* 0x000fe200078e00ff */
        /* <DEDUP_REMOVED lines=22> */
[----:B------:R-:W-:Y:S01]  /*03c0*/  IMAD.MOV.U32 R23, RZ, RZ, RZ ;  /* 0x000000ffff177224 */ /* 0x000fe200078e00ff */
[----:B------:R-:W-:Y:S01]  /*03d0*/  LOP3.LUT R2, R2, 0x7f8, RZ, 0xc0, !PT ;  /* 0x000007f802027812 */ /* 0x000fe200078ec0ff */
[----:B------:R-:W-:Y:S01]  /*03e0*/  ULDC.64 UR6, c[0x0][0x118] ;  /* 0x0000460000067ab9 */ /* 0x000fe20000000a00 */
[----:B------:R-:W-:-:S02]  /*03f0*/  LOP3.LUT R0, R3, 0x7f0, RZ, 0xc0, !PT ;  /* 0x000007f003007812 */ /* 0x000fc400078ec0ff */
.L_x_2:
[C---:B------:R-:W-:Y:S01]  /*0400*/  LOP3.LUT R122, R17.reuse, 0x7f0, R3, 0xf8, !PT ;  /* 0x000007f0117a7812 */ /* 0x040fe200078ef803 */
[----:B------:R-:W-:Y:S01]  /*0410*/  UMOV UR4, URZ ;  /* 0x0000003f00047c82 */ /* 0x000fe20008000000 */
[----:B------:R-:W-:Y:S01]  /*0420*/  IMAD.MOV.U32 R125, RZ, RZ, 0x2 ;  /* 0x00000002ff7d7424 */ /* 0x000fe200078e00ff */
[----:B------:R-:W-:Y:S01]  /*0430*/  LOP3.LUT R17, R17, 0x8, R0, 0xfe, !PT ;  /* 0x0000000811117812 */ /* 0x000fe200078efe00 */
[----:B------:R-:W-:Y:S01]  /*0440*/  IMAD.U32 R4, RZ, RZ, UR4 ;  /* 0x00000004ff047e24 */ /* 0x000fe2000f8e00ff */
[----:B------:R-:W-:Y:S01]  /*0450*/  ISETP.GE.U32.AND P1, PT, R122, 0xc00, PT ;  /* 0x00000c007a00780c */ /* 0x000fe20003f26070 */
[C-C-:B------:R-:W-:Y:S01]  /*0460*/  IMAD R18, R21.reuse, 0xc00, R122.reuse ;  /* 0x00000c0015127824 */ /* 0x140fe200078e027a */
[----:B------:R-:W-:Y:S01]  /*0470*/  CS2R R6, SRZ ;  /* 0x0000000000067805 */ /* 0x000fe2000001ff00 */
[C-C-:B------:R-:W-:Y:S01]  /*0480*/  IMAD R120, R21.reuse, 0xc00, R17.reuse ;  /* 0x00000c0015787824 */ /* 0x140fe200078e0211 */
[----:B------:R-:W-:Y:S01]  /*0490*/  ISETP.GE.U32.AND.EX P1, PT, R4, RZ, PT, P1 ;  /* 0x000000ff0400720c */ /* 0x000fe20003f26110 */
[-C--:B------:R-:W-:Y:S01]  /*04a0*/  IMAD.WIDE R18, R18, R125.reuse, c[0x0][0x160] ;  /* 0x0000580012127625 */ /* 0x080fe200078e027d */
[----:B------:R-:W-:Y:S01]  /*04b0*/  CS2R R4, SRZ ;  /* 0x0000000000047805 */ /* 0x000fe2000001ff00 */
[----:B------:R-:W-:Y:S01]  /*04c0*/  CS2R R8, SRZ ;  /* 0x0000000000087805 */ /* 0x000fe2000001ff00 */
[----:B------:R-:W-:Y:S01]  /*04d0*/  ISETP.LT.AND P2, PT, R21, 0x1010, !P1 ;  /* 0x000010101500780c */ /* 0x000fe20004f41270 */
[C---:B------:R-:W-:Y:S01]  /*04e0*/  IMAD R122, R20.reuse, 0xc00, R122 ;  /* 0x00000c00147a7824 */ /* 0x040fe200078e027a */
[C---:B------:R-:W-:Y:S01]  /*04f0*/  ISETP.LT.AND P1, PT, R20.reuse, 0x1010, !P1 ;  /* 0x000010101400780c */ /* 0x040fe20004f21270 */
[----:B------:R-:W-:Y:S01]  /*0500*/  IMAD R124, R20, 0xc00, R17 ;  /* 0x00000c00147c7824 */ /* 0x000fe200078e0211 */
[----:B------:R-:W-:Y:S01]  /*0510*/  CS2R R10, SRZ ;  /* 0x00000000000a7805 */ /* 0x000fe2000001ff00 */
[-C--:B------:R-:W-:Y:S01]  /*0520*/  IMAD.WIDE R120, R120, R125.reuse, c[0x0][0x160] ;  /* 0x0000580078787625 */ /* 0x080fe200078e027d */
[----:B------:R-:W-:Y:S01]  /*0530*/  CS2R R12, SRZ ;  /* 0x00000000000c7805 */ /* 0x000fe2000001ff00 */
[----:B------:R-:W-:Y:S01]  /*0540*/  CS2R R14, SRZ ;  /* 0x00000000000e7805 */ /* 0x000fe2000001ff00 */
[----:B------:R-:W-:Y:S01]  /*0550*/  CS2R R16, SRZ ;  /* 0x0000000000107805 */ /* 0x000fe2000001ff00 */
[----:B------:R-:W-:-:S04]  /*0560*/  IMAD.WIDE R122, R122, R125, c[0x0][0x160] ;  /* 0x000058007a7a7625 */ /* 0x000fc800078e027d */
[----:B------:R0:W2:Y:S01]  /*0570*/  @P2 LDG.E.EL.128 R4, [R18.64] ;  /* 0x0000000612042981 */ /* 0x0000a2000c2e1d00 */
[----:B------:R-:W-:-:S03]  /*0580*/  IMAD.WIDE R124, R124, R125, c[0x0][0x160] ;  /* 0x000058007c7c7625 */ /* 0x000fc600078e027d */
[----:B------:R2:W3:Y:S04]  /*0590*/  @P2 LDG.E.EL.128 R8, [R120.64] ;  /* 0x0000000678082981 */ /* 0x0004e8000c2e1d00 */
[----:B------:R1:W4:Y:S01]  /*05a0*/  @P1 LDG.E.EL.128 R12, [R122.64] ;  /* 0x000000067a0c1981 */ /* 0x000322000c2e1d00 */
[----:B0-----:R-:W-:-:S06]  /*05b0*/  CS2R R18, SRZ ;  /* 0x0000000000127805 */ /* 0x001fcc000001ff00 */
[----:B------:R0:W5:Y:S01]  /*05c0*/  @P1 LDG.E.EL.128 R16, [R124.64] ;  /* 0x000000067c101981 */ /* 0x000162000c2e1d00 */
[----:B------:R-:W-:Y:S01]  /*05d0*/  IMAD.MOV.U32 R207, RZ, RZ, 0x3f800000 ;  /* 0x3f800000ffcf7424 */ /* 0x000fe200078e00ff */
[----:B------:R-:W-:Y:S01]  /*05e0*/  CS2R R204, SRZ ;  /* 0x0000000000cc7805 */ /* 0x000fe2000001ff00 */
[----:B------:R-:W-:Y:S01]  /*05f0*/  IMAD.MOV.U32 R185, RZ, RZ, RZ ;  /* 0x000000ffffb97224 */ /* 0x000fe200078e00ff */
[----:B------:R-:W-:Y:S01]  /*0600*/  CS2R R194, SRZ ;  /* 0x0000000000c27805 */ /* 0x000fe2000001ff00 */
[----:B------:R-:W-:Y:S01]  /*0610*/  IMAD.MOV.U32 R230, RZ, RZ, RZ ;  /* 0x000000ffffe67224 */ /* 0x000fe200078e00ff */
[----:B------:R-:W-:Y:S01]  /*0620*/  CS2R R192, SRZ ;  /* 0x0000000000c07805 */ /* 0x000fe2000001ff00 */
[----:B------:R-:W-:Y:S01]  /*0630*/  IMAD.MOV.U32 R232, RZ, RZ, RZ ;  /* 0x000000ffffe87224 */ /* 0x000fe200078e00ff */
[----:B------:R-:W-:Y:S01]  /*0640*/  CS2R R188, SRZ ;  /* 0x0000000000bc7805 */ /* 0x000fe2000001ff00 */
[----:B------:R-:W-:Y:S01]  /*0650*/  IMAD.MOV.U32 R222, RZ, RZ, RZ ;  /* 0x000000ffffde7224 */ /* 0x000fe200078e00ff */
[----:B------:R-:W-:Y:S01]  /*0660*/  CS2R R186, SRZ ;  /* 0x0000000000ba7805 */ /* 0x000fe2000001ff00 */
[----:B------:R-:W-:-:S02]  /*0670*/  IMAD.MOV.U32 R218, RZ, RZ, RZ ;  /* 0x000000ffffda7224 */ /* 0x000fc400078e00ff */
[----:B------:R-:W-:Y:S02]  /*0680*/  IMAD.MOV.U32 R216, RZ, RZ, RZ ;  /* 0x000000ffffd87224 */ /* 0x000fe400078e00ff */
[----:B------:R-:W-:Y:S02]  /*0690*/  IMAD.MOV.U32 R212, RZ, RZ, RZ ;  /* 0x000000ffffd47224 */ /* 0x000fe400078e00ff */
[----:B------:R-:W-:Y:S02]  /*06a0*/  IMAD.MOV.U32 R181, RZ, RZ, RZ ;  /* 0x000000ffffb57224 */ /* 0x000fe400078e00ff */
[----:B------:R-:W-:Y:S02]  /*06b0*/  IMAD.MOV.U32 R208, RZ, RZ, RZ ;  /* 0x000000ffffd07224 */ /* 0x000fe400078e00ff */
[----:B------:R-:W-:Y:S02]  /*06c0*/  IMAD.MOV.U32 R179, RZ, RZ, RZ ;  /* 0x000000ffffb37224 */ /* 0x000fe400078e00ff */
        /* <DEDUP_REMOVED lines=12> */
[----:B------:R-:W-:-:S02]  /*0790*/  IMAD.MOV.U32 R234, RZ, RZ, 0x3f800000 ;  /* 0x3f800000ffea7424 */ /* 0x000fc400078e00ff */
[----:B------:R-:W-:Y:S02]  /*07a0*/  IMAD.MOV.U32 R209, RZ, RZ, 0x3f800000 ;  /* 0x3f800000ffd17424 */ /* 0x000fe400078e00ff */
[----:B------:R-:W-:Y:S02]  /*07b0*/  IMAD.MOV.U32 R236, RZ, RZ, 0x3f800000 ;  /* 0x3f800000ffec7424 */ /* 0x000fe400078e00ff */
[----:B------:R-:W-:Y:S02]  /*07c0*/  IMAD.MOV.U32 R211, RZ, RZ, 0x3f800000 ;  /* 0x3f800000ffd37424 */ /* 0x000fe400078e00ff */
[----:B------:R-:W-:Y:S02]  /*07d0*/  IMAD.MOV.U32 R238, RZ, RZ, 0x3f800000 ;  /* 0x3f800000ffee7424 */ /* 0x000fe400078e00ff */
[----:B------:R-:W-:Y:S02]  /*07e0*/  IMAD.MOV.U32 R213, RZ, RZ, 0x3f800000 ;  /* 0x3f800000ffd57424 */ /* 0x000fe400078e00ff */
        /* <DEDUP_REMOVED lines=24> */
[----:B------:R-:W-:Y:S01]  /*0970*/  IMAD.MOV.U32 R176, RZ, RZ, 0x3f800000 ;  /* 0x3f800000ffb07424 */ /* 0x000fe200078e00ff */
[C---:B--2---:R-:W-:Y:S01]  /*0980*/  PRMT R120, R4.reuse, 0x7632, R120 ;  /* 0x0000763204787816 */ /* 0x044fe20000000078 */
[----:B------:R-:W-:Y:S01]  /*0990*/  IMAD.U32 R119, R4, 0x10000, RZ ;  /* 0x0001000004777824 */ /* 0x000fe200078e00ff */
[C---:B------:R-:W-:Y:S01]  /*09a0*/  PRMT R126, R6.reuse, 0x7632, R126 ;  /* 0x00007632067e7816 */ /* 0x040fe2000000007e */
[----:B------:R-:W-:Y:S01]  /*09b0*/  IMAD.U32 R121, R6, 0x10000, RZ ;  /* 0x0001000006797824 */ /* 0x000fe200078e00ff */
[C---:B------:R-:W-:Y:S01]  /*09c0*/  PRMT R4, R5.reuse, 0x7632, R4 ;  /* 0x0000763205047816 */ /* 0x040fe20000000004 */
[----:B------:R-:W-:Y:S01]  /*09d0*/  IMAD.U32 R5, R5, 0x10000, RZ ;  /* 0x0001000005057824 */ /* 0x000fe200078e00ff */
[C---:B------:R-:W-:Y:S01]  /*09e0*/  PRMT R6, R7.reuse, 0x7632, R6 ;  /* 0x0000763207067816 */ /* 0x040fe20000000006 */
[----:B0-----:R-:W-:Y:S01]  /*09f0*/  IMAD.U32 R124, R126, 0x10000, RZ ;  /* 0x000100007e7c7824 */ /* 0x001fe200078e00ff */
[C---:B---3--:R-:W-:Y:S01]  /*0a00*/  PRMT R128, R8.reuse, 0x7632, R128 ;  /* 0x0000763208807816 */ /* 0x048fe20000000080 */
[----:B------:R-:W-:Y:S01]  /*0a10*/  IMAD.U32 R7, R7, 0x10000, RZ ;  /* 0x0001000007077824 */ /* 0x000fe200078e00ff */
[C---:B------:R-:W-:Y:S01]  /*0a20*/  PRMT R130, R9.reuse, 0x7632, R130 ;  /* 0x0000763209827816 */ /* 0x040fe20000000082 */
[----:B-1----:R-:W-:Y:S01]  /*0a30*/  IMAD.U32 R123, R8, 0x10000, RZ ;  /* 0x00010000087b7824 */ /* 0x002fe200078e00ff */
[C---:B------:R-:W-:Y:S01]  /*0a40*/  PRMT R134, R10.reuse, 0x7632, R134 ;  /* 0x000076320a867816 */ /* 0x040fe20000000086 */
[----:B------:R-:W-:Y:S01]  /*0a50*/  IMAD.U32 R9, R9, 0x10000, RZ ;  /* 0x0001000009097824 */ /* 0x000fe200078e00ff */
[----:B------:R-:W-:Y:S01]  /*0a60*/  PRMT R132, R11, 0x7632, R132 ;  /* 0x000076320b847816 */ /* 0x000fe20000000084 */
[----:B------:R-:W-:Y:S01]  /*0a70*/  IMAD.U32 R125, R10, 0x10000, RZ ;  /* 0x000100000a7d7824 */ /* 0x000fe200078e00ff */
[----:B----4-:R-:W-:Y:S01]  /*0a80*/  PRMT R138, R12, 0x7632, R138 ;  /* 0x000076320c8a7816 */ /* 0x010fe2000000008a */
[----:B-----5:R-:W-:Y:S01]  /*0a90*/  IMAD.U32 R133, R18, 0x10000, RZ ;  /* 0x0001000012857824 */ /* 0x020fe200078e00ff */
[----:B------:R-:W-:Y:S01]  /*0aa0*/  PRMT R136, R13, 0x7632, R136 ;  /* 0x000076320d887816 */ /* 0x000fe20000000088 */
[----:B------:R-:W-:Y:S01]  /*0ab0*/  IMAD.U32 R11, R11, 0x10000, RZ ;  /* 0x000100000b0b7824 */ /* 0x000fe200078e00ff */
        /* <DEDUP_REMOVED lines=11> */
[----:B------:R-:W-:-:S02]  /*0b70*/  IMAD.U32 R17, R17, 0x10000, RZ ;  /* 0x0001000011117824 */ /* 0x000fc400078e00ff */
[----:B------:R-:W-:Y:S02]  /*0b80*/  IMAD.U32 R19, R19, 0x10000, RZ ;  /* 0x0001000013137824 */ /* 0x000fe400078e00ff */
[----:B------:R-:W-:Y:S02]  /*0b90*/  IMAD.U32 R18, R120, 0x10000, RZ ;  /* 0x0001000078127824 */ /* 0x000fe400078e00ff */
[----:B------:R-:W-:Y:S02]  /*0ba0*/  IMAD.U32 R122, R4, 0x10000, RZ ;  /* 0x00010000047a7824 */ /* 0x000fe400078e00ff */
[----:B------:R-:W-:Y:S02]  /*0bb0*/  IMAD.U32 R126, R6, 0x10000, RZ ;  /* 0x00010000067e7824 */ /* 0x000fe400078e00ff */
[----:B------:R-:W-:Y:S02]  /*0bc0*/  IMAD.U32 R128, R128, 0x10000, RZ ;  /* 0x0001000080807824 */ /* 0x000fe400078e00ff */
        /* <DEDUP_REMOVED lines=10> */
[----:B------:R-:W-:Y:S01]  /*0c70*/  IMAD.U32 R148, R148, 0x10000, RZ ;  /* 0x0001000094947824 */ /* 0x000fe200078e00ff */
[----:B------:R-:W-:Y:S05]  /*0c80*/  @P0 BRA `(.L_x_0) ;  /* 0x00001eb000000947 */ /* 0x000fea0003800000 */
[----:B------:R-:W-:Y:S01]  /*0c90*/  FADD R6, R116, 1 ;  /* 0x3f80000074067421 */ /* 0x000fe20000000000 */
[----:B------:R-:W-:Y:S01]  /*0ca0*/  FADD R4, R117, 1 ;  /* 0x3f80000075047421 */ /* 0x000fe20000000000 */
[----:B------:R-:W-:Y:S01]  /*0cb0*/  FADD R205, R5, -R52 ;  /* 0x8000003405cd7221 */ /* 0x000fe20000000000 */
[----:B------:R-:W-:Y:S01]  /*0cc0*/  FADD R230, R18, -R53 ;  /* 0x8000003512e67221 */ /* 0x000fe20000000000 */
[C---:B------:R-:W-:Y:S01]  /*0cd0*/  FMUL R139, R6.reuse, 0.25 ;  /* 0x3e800000068b7820 */ /* 0x040fe20000400000 */
[----:B------:R-:W-:Y:S01]  /*0ce0*/  FSETP.GEU.AND P5, PT, |R6|, 1.175494350822287508e-38, PT ;  /* 0x008000000600780b */ /* 0x000fe20003fae200 */
[----:B------:R-:W-:Y:S01]  /*0cf0*/  FMUL R8, R205, 0.25 ;  /* 0x3e800000cd087820 */ /* 0x000fe20000400000 */
[C---:B------:R-:W-:Y:S01]  /*0d00*/  FSETP.GEU.AND P3, PT, |R4|.reuse, 1.175494350822287508e-38, PT ;  /* 0x008000000400780b */ /* 0x040fe20003f6e200 */
[----:B------:R-:W-:Y:S01]  /*0d10*/  FMUL R135, R4, 0.25 ;  /* 0x3e80000004877820 */ /* 0x000fe20000400000 */
[----:B------:R-:W-:Y:S01]  /*0d20*/  FSETP.GT.AND P4, PT, |R6|, 8.50705917302346158658e+37, PT ;  /* 0x7e8000000600780b */ /* 0x000fe20003f84200 */
[----:B------:R-:W-:Y:S01]  /*0d30*/  FMUL R137, R230, 0.25 ;  /* 0x3e800000e6897820 */ /* 0x000fe20000400000 */
[----:B------:R-:W-:Y:S01]  /*0d40*/  FSETP.GT.AND P6, PT, |R4|, 8.50705917302346158658e+37, PT ;  /* 0x7e8000000400780b */ /* 0x000fe20003fc4200 */
[----:B------:R-:W-:Y:S01]  /*0d50*/  FADD R195, R121, -R50 ;  /* 0x8000003279c37221 */ /* 0x000fe20000000000 */
[----:B------:R-:W-:Y:S01]  /*0d60*/  FSEL R139, R139, R6, P4 ;  /* 0x000000068b8b7208 */ /* 0x000fe20002000000 */
[----:B------:R-:W-:Y:S01]  /*0d70*/  FADD R6, R114, 1 ;  /* 0x3f80000072067421 */ /* 0x000fe20000000000 */
[----:B------:R-:W-:Y:S01]  /*0d80*/  FSEL R178, R8, R205, P4 ;  /* 0x000000cd08b27208 */ /* 0x000fe20002000000 */
[----:B------:R-:W-:Y:S01]  /*0d90*/  FADD R232, R122, -R51 ;  /* 0x800000337ae87221 */ /* 0x000fe20000000000 */
[----:B------:R-:W-:Y:S01]  /*0da0*/  FSEL R135, R135, R4, P6 ;  /* 0x0000000487877208 */ /* 0x000fe20003000000 */
[----:B------:R-:W-:Y:S01]  /*0db0*/  FADD R4, R115, 1 ;  /* 0x3f80000073047421 */ /* 0x000fe20000000000 */
[----:B------:R-:W-:Y:S01]  /*0dc0*/  FSEL R10, R137, R230, P6 ;  /* 0x000000e6890a7208 */ /* 0x000fe20003000000 */
[----:B------:R-:W-:Y:S01]  /*0dd0*/  @!P5 FMUL R139, R139, 16777216 ;  /* 0x4b8000008b8bd820 */ /* 0x000fe20000400000 */
[----:B------:R-:W-:Y:S01]  /*0de0*/  @!P5 FMUL R178, R178, 16777216 ;  /* 0x4b800000b2b2d820 */ /* 0x000fe20000400000 */
[----:B------:R-:W-:Y:S01]  /*0df0*/  @!P3 FMUL R135, R135, 16777216 ;  /* 0x4b8000008787b820 */ /* 0x000fe20000400000 */
[----:B------:R-:W-:Y:S01]  /*0e00*/  FSETP.GEU.AND P5, PT, |R6|, 1.175494350822287508e-38, PT ;  /* 0x008000000600780b */ /* 0x000fe20003fae200 */
[----:B------:R-:W-:Y:S01]  /*0e10*/  @!P3 FMUL R10, R10, 16777216 ;  /* 0x4b8000000a0ab820 */ /* 0x000fe20000400000 */
[C---:B------:R-:W-:Y:S01]  /*0e20*/  FSETP.GEU.AND P3, PT, |R4|.reuse, 1.175494350822287508e-38, PT ;  /* 0x008000000400780b */ /* 0x040fe20003f6e200 */
[----:B------:R-:W-:Y:S01]  /*0e30*/  FMUL R137, R4, 0.25 ;  /* 0x3e80000004897820 */ /* 0x000fe20000400000 */
[----:B------:R-:W-:Y:S01]  /*0e40*/  FMUL R143, R6, 0.25 ;  /* 0x3e800000068f7820 */ /* 0x000fe20000400000 */
        /* <DEDUP_REMOVED lines=8> */
[----:B------:R-:W-:Y:S01]  /*0ed0*/  FADD R6, R112, 1 ;  /* 0x3f80000070067421 */ /* 0x000fe20000000000 */
[----:B------:R-:W-:Y:S01]  /*0ee0*/  FSEL R180, R8, R195, P4 ;  /* 0x000000c308b47208 */ /* 0x000fe20002000000 */
[----:B------:R-:W-:Y:S01]  /*0ef0*/  @!P3 FMUL R137, R137, 16777216 ;  /* 0x4b8000008989b820 */ /* 0x000fe20000400000 */
[----:B------:R-:W-:Y:S01]  /*0f00*/  FSEL R16, R141, R232, P6 ;  /* 0x000000e88d107208 */ /* 0x000fe20003000000 */
[----:B------:R-:W-:Y:S01]  /*0f10*/  FMUL R141, R4, 0.25 ;  /* 0x3e800000048d7820 */ /* 0x000fe20000400000 */
[----:B------:R-:W-:Y:S01]  /*0f20*/  @!P5 FMUL R14, R14, 16777216 ;  /* 0x4b8000000e0ed820 */ /* 0x000fe20000400000 */
[----:B------:R-:W-:Y:S01]  /*0f30*/  @!P5 FMUL R180, R180, 16777216 ;  /* 0x4b800000b4b4d820 */ /* 0x000fe20000400000 */
[----:B------:R-:W-:Y:S01]  /*0f40*/  FSETP.GT.AND P6, PT, |R4|, 8.50705917302346158658e+37, PT ;  /* 0x7e8000000400780b */ /* 0x000fe20003fc4200 */
[----:B------:R-:W-:Y:S01]  /*0f50*/  @!P3 FMUL R16, R16, 16777216 ;  /* 0x4b8000001010b820 */ /* 0x000fe20000400000 */
[----:B------:R-:W-:Y:S01]  /*0f60*/  FADD R222, R124, -R49 ;  /* 0x800000317cde7221 */ /* 0x000fe20000000000 */
[C---:B------:R-:W-:Y:S01]  /*0f70*/  FSETP.GEU.AND P5, PT, |R6|.reuse, 1.175494350822287508e-38, PT ;  /* 0x008000000600780b */ /* 0x040fe20003fae200 */
[----:B------:R-:W-:Y:S01]  /*0f80*/  FMUL R145, R6, 0.25 ;  /* 0x3e80000006917820 */ /* 0x000fe20000400000 */
[----:B------:R-:W-:Y:S01]  /*0f90*/  FSETP.GEU.AND P3, PT, |R4|, 1.175494350822287508e-38, PT ;  /* 0x008000000400780b */ /* 0x000fe20003f6e200 */
[----:B------:R-:W-:Y:S01]  /*0fa0*/  FMUL R12, R193, 0.25 ;  /* 0x3e800000c10c7820 */ /* 0x000fe20000400000 */
[----:B------:R-:W-:Y:S01]  /*0fb0*/  FSEL R141, R141, R4, P6 ;  /* 0x000000048d8d7208 */ /* 0x000fe20003000000 */
[----:B------:R-:W-:Y:S01]  /*0fc0*/  FMUL R143, R222, 0.25 ;  /* 0x3e800000de8f7820 */ /* 0x000fe20000400000 */
[----:B------:R-:W-:Y:S01]  /*0fd0*/  FSETP.GT.AND P4, PT, |R6|, 8.50705917302346158658e+37, PT ;  /* 0x7e8000000600780b */ /* 0x000fe20003f84200 */
[----:B------:R-:W-:Y:S01]  /*0fe0*/  FADD R4, R111, 1 ;  /* 0x3f8000006f047421 */ /* 0x000fe20000000000 */
[----:B------:R-:W-:Y:S01]  /*0ff0*/  FADD R189, R123, -R46 ;  /* 0x8000002e7bbd7221 */ /* 0x000fe20000000000 */
[----:B------:R-:W-:Y:S01]  /*1000*/  FADD R218, R126, -R47 ;  /* 0x8000002f7eda7221 */ /* 0x000fe20000000000 */
[----:B------:R-:W-:Y:S01]  /*1010*/  FSEL R149, R145, R6, P4 ;  /* 0x0000000691957208 */ /* 0x000fe20002000000 */
[----:B------:R-:W-:Y:S01]  /*1020*/  FADD R6, R110, 1 ;  /* 0x3f8000006e067421 */ /* 0x000fe20000000000 */
[----:B------:R-:W-:Y:S01]  /*1030*/  FSEL R182, R12, R193, P4 ;  /* 0x000000c10cb67208 */ /* 0x000fe20002000000 */
[C---:B------:R-:W-:Y:S01]  /*1040*/  FMUL R145, R4.reuse, 0.25 ;  /* 0x3e80000004917820 */ /* 0x040fe20000400000 */
[----:B------:R-:W-:Y:S01]  /*1050*/  FSEL R147, R143, R222, P6 ;  /* 0x000000de8f937208 */ /* 0x000fe20003000000 */
[----:B------:R-:W-:Y:S01]  /*1060*/  @!P5 FMUL R149, R149, 16777216 ;  /* 0x4b8000009595d820 */ /* 0x000fe20000400000 */
[----:B------:R-:W-:Y:S01]  /*1070*/  FSETP.GT.AND P6, PT, |R4|, 8.50705917302346158658e+37, PT ;  /* 0x7e8000000400780b */ /* 0x000fe20003fc4200 */
[----:B------:R-:W-:Y:S01]  /*1080*/  @!P5 FMUL R182, R182, 16777216 ;  /* 0x4b800000b6b6d820 */ /* 0x000fe20000400000 */
[----:B------:R-:W-:Y:S01]  /*1090*/  @!P3 FMUL R141, R141, 16777216 ;  /* 0x4b8000008d8db820 */ /* 0x000fe20000400000 */
[----:B------:R-:W-:Y:S01]  /*10a0*/  @!P3 FMUL R147, R147, 16777216 ;  /* 0x4b8000009393b820 */ /* 0x000fe20000400000 */
[----:B------:R-:W-:Y:S01]  /*10b0*/  FSEL R151, R145, R4, P6 ;  /* 0x0000000491977208 */ /* 0x000fe20003000000 */
[C---:B------:R-:W-:Y:S01]  /*10c0*/  FMUL R145, R6.reuse, 0.25 ;  /* 0x3e80000006917820 */ /* 0x040fe20000400000 */
[----:B------:R-:W-:Y:S01]  /*10d0*/  FSETP.GEU.AND P5, PT, |R6|, 1.175494350822287508e-38, PT ;  /* 0x008000000600780b */ /* 0x000fe20003fae200 */
[----:B------:R0:W-:Y:S01]  /*10e0*/  MUFU.RCP R8, R135 ;  /* 0x0000008700087308 */ /* 0x0001e20000001000 */
[----:B------:R-:W-:Y:S01]  /*10f0*/  FSETP.GEU.AND P3, PT, |R4|, 1.175494350822287508e-38, PT ;  /* 0x008000000400780b */ /* 0x000fe20003f6e200 */
[----:B------:R-:W-:Y:S01]  /*1100*/  FMUL R152, R189, 0.25 ;  /* 0x3e800000bd987820 */ /* 0x000fe20000400000 */
[----:B------:R-:W-:Y:S01]  /*1110*/  FSETP.GT.AND P4, PT, |R6|, 8.50705917302346158658e+37, PT ;  /* 0x7e8000000600780b */ /* 0x000fe20003f84200 */
[----:B------:R-:W-:Y:S01]  /*1120*/  FADD R4, R109, 1 ;  /* 0x3f8000006d047421 */ /* 0x000fe20000000000 */
[----:B------:R-:W-:Y:S01]  /*1130*/  FADD R187, R9, -R44 ;  /* 0x8000002c09bb7221 */ /* 0x000fe20000000000 */
[----:B------:R-:W-:Y:S01]  /*1140*/  FADD R216, R128, -R45 ;  /* 0x8000002d80d87221 */ /* 0x000fe20000000000 */
[----:B------:R-:W-:Y:S01]  /*1150*/  FSEL R154, R145, R6, P4 ;  /* 0x00000006919a7208 */ /* 0x000fe20002000000 */
[----:B------:R-:W-:Y:S01]  /*1160*/  FADD R6, R108, 1 ;  /* 0x3f8000006c067421 */ /* 0x000fe20000000000 */
[----:B0-----:R-:W-:Y:S01]  /*1170*/  FMUL R135, R218, 0.25 ;  /* 0x3e800000da877820 */ /* 0x001fe20000400000 */
[----:B------:R-:W-:Y:S01]  /*1180*/  FSEL R184, R152, R189, P4 ;  /* 0x000000bd98b87208 */ /* 0x000fe20002000000 */
[----:B------:R0:W-:Y:S01]  /*1190*/  MUFU.RCP R12, R137 ;  /* 0x00000089000c7308 */ /* 0x0001e20000001000 */
[----:B------:R-:W-:Y:S01]  /*11a0*/  @!P5 FMUL R154, R154, 16777216 ;  /* 0x4b8000009a9ad820 */ /* 0x000fe20000400000 */
[----:B------:R-:W-:Y:S01]  /*11b0*/  FSETP.GT.AND P4, PT, |R6|, 8.50705917302346158658e+37, PT ;  /* 0x7e8000000600780b */ /* 0x000fe20003f84200 */
[----:B------:R-:W-:Y:S01]  /*11c0*/  @!P3 FMUL R151, R151, 16777216 ;  /* 0x4b8000009797b820 */ /* 0x000fe20000400000 */
[----:B------:R-:W-:Y:S01]  /*11d0*/  FSEL R153, R135, R218, P6 ;  /* 0x000000da87997208 */ /* 0x000fe20003000000 */
[C---:B------:R-:W-:Y:S01]  /*11e0*/  FMUL R135, R4.reuse, 0.25 ;  /* 0x3e80000004877820 */ /* 0x040fe20000400000 */
[----:B------:R-:W-:Y:S01]  /*11f0*/  FSETP.GT.AND P6, PT, |R4|, 8.50705917302346158658e+37, PT ;  /* 0x7e8000000400780b */ /* 0x000fe20003fc4200 */
[----:B------:R-:W-:Y:S01]  /*1200*/  @!P5 FMUL R184, R184, 16777216 ;  /* 0x4b800000b8b8d820 */ /* 0x000fe20000400000 */
[C---:B------:R-:W-:Y:S01]  /*1210*/  FSETP.GEU.AND P5, PT, |R6|.reuse, 1.175494350822287508e-38, PT ;  /* 0x008000000600780b */ /* 0x040fe20003fae200 */
[----:B0-----:R-:W-:Y:S01]  /*1220*/  FMUL R137, R6, 0.25 ;  /* 0x3e80000006897820 */ /* 0x001fe20000400000 */
[----:B------:R-:W-:Y:S01]  /*1230*/  @!P3 FMUL R153, R153, 16777216 ;  /* 0x4b8000009999b820 */ /* 0x000fe20000400000 */
[----:B------:R-:W-:Y:S01]  /*1240*/  FSETP.GEU.AND P3, PT, |R4|, 1.175494350822287508e-38, PT ;  /* 0x008000000400780b */ /* 0x000fe20003f6e200 */
[----:B------:R0:W-:Y:S01]  /*1250*/  MUFU.RCP R152, R151 ;  /* 0x0000009700987308 */ /* 0x0001e20000001000 */
[----:B------:R-:W-:Y:S01]  /*1260*/  FSEL R157, R135, R4, P6 ;  /* 0x00000004879d7208 */ /* 0x000fe20003000000 */
[----:B------:R-:W-:Y:S01]  /*1270*/  FMUL R135, R216, 0.25 ;  /* 0x3e800000d8877820 */ /* 0x000fe20000400000 */
[----:B------:R-:W-:Y:S01]  /*1280*/  FSEL R161, R137, R6, P4 ;  /* 0x0000000689a17208 */ /* 0x000fe20002000000 */
[----:B------:R-:W-:Y:S01]  /*1290*/  FMUL R6, R187, 0.25 ;  /* 0x3e800000bb067820 */ /* 0x000fe20000400000 */
[----:B------:R-:W-:Y:S01]  /*12a0*/  FADD R4, R118, 1 ;  /* 0x3f80000076047421 */ /* 0x000fe20000000000 */
[----:B------:R-:W-:Y:S01]  /*12b0*/  FADD R156, R107, 1 ;  /* 0x3f8000006b9c7421 */ /* 0x000fe20000000000 */
[----:B------:R-:W-:Y:S01]  /*12c0*/  FSEL R159, R135, R216, P6 ;  /* 0x000000d8879f7208 */ /* 0x000fe20003000000 */
[----:B------:R-:W-:Y:S01]  /*12d0*/  FADD R212, R130, -R43 ;  /* 0x8000002b82d47221 */ /* 0x000fe20000000000 */
[----:B0-----:R-:W-:Y:S01]  /*12e0*/  FSEL R151, R6, R187, P4 ;  /* 0x000000bb06977208 */ /* 0x001fe20002000000 */
[C---:B------:R-:W-:Y:S01]  /*12f0*/  FMUL R135, R4.reuse, 0.25 ;  /* 0x3e80000004877820 */ /* 0x040fe20000400000 */
[----:B------:R-:W-:Y:S01]  /*1300*/  FSETP.GT.AND P6, PT, |R4|, 8.50705917302346158658e+37, PT ;  /* 0x7e8000000400780b */ /* 0x000fe20003fc4200 */
[----:B------:R-:W-:Y:S01]  /*1310*/  @!P5 FMUL R161, R161, 16777216 ;  /* 0x4b800000a1a1d820 */ /* 0x000fe20000400000 */
[----:B------:R-:W-:Y:S01]  /*1320*/  @!P3 FMUL R157, R157, 16777216 ;  /* 0x4b8000009d9db820 */ /* 0x000fe20000400000 */
[----:B------:R-:W-:Y:S01]  /*1330*/  @!P5 FMUL R151, R151, 16777216 ;  /* 0x4b8000009797d820 */ /* 0x000fe20000400000 */
[----:B------:R-:W-:Y:S01]  /*1340*/  @!P3 FMUL R159, R159, 16777216 ;  /* 0x4b8000009f9fb820 */ /* 0x000fe20000400000 */
[----:B------:R-:W-:Y:S01]  /*1350*/  FSETP.GEU.AND P5, PT, |R156|, 1.175494350822287508e-38, PT ;  /* 0x008000009c00780b */ /* 0x000fe20003fae200 */
[----:B------:R0:W-:Y:S01]  /*1360*/  MUFU.RCP R120, R141 ;  /* 0x0000008d00787308 */ /* 0x0001e20000001000 */
[----:B------:R-:W-:Y:S01]  /*1370*/  FSETP.GEU.AND P3, PT, |R4|, 1.175494350822287508e-38, PT ;  /* 0x008000000400780b */ /* 0x000fe20003f6e200 */
[----:B------:R-:W-:Y:S01]  /*1380*/  FADD R158, R105, 1 ;  /* 0x3f800000699e7421 */ /* 0x000fe20000000000 */
[----:B------:R-:W-:Y:S01]  /*1390*/  FSEL R4, R135, R4, P6 ;  /* 0x0000000487047208 */ /* 0x000fe20003000000 */
[C---:B------:R-:W-:Y:S01]  /*13a0*/  FMUL R135, R156.reuse, 0.25 ;  /* 0x3e8000009c877820 */ /* 0x040fe20000400000 */
[----:B------:R-:W-:Y:S01]  /*13b0*/  FSETP.GT.AND P4, PT, |R156|, 8.50705917302346158658e+37, PT ;  /* 0x7e8000009c00780b */ /* 0x000fe20003f84200 */
[----:B------:R-:W-:Y:S01]  /*13c0*/  FADD R185, R119, -R54 ;  /* 0x8000003677b97221 */ /* 0x000fe20000000000 */
[----:B------:R-:W-:Y:S01]  /*13d0*/  FMUL R163, R158, 0.25 ;  /* 0x3e8000009ea37820 */ /* 0x000fe20000400000 */
[----:B------:R1:W-:Y:S01]  /*13e0*/  MUFU.RCP R160, R157 ;  /* 0x0000009d00a07308 */ /* 0x0003e20000001000 */
[----:B0-----:R-:W-:Y:S01]  /*13f0*/  FMUL R141, R212, 0.25 ;  /* 0x3e800000d48d7820 */ /* 0x001fe20000400000 */
[----:B------:R-:W-:Y:S01]  /*1400*/  FSEL R135, R135, R156, P4 ;  /* 0x0000009c87877208 */ /* 0x000fe20002000000 */
[----:B------:R-:W-:Y:S01]  /*1410*/  FMUL R6, R185, 0.25 ;  /* 0x3e800000b9067820 */ /* 0x000fe20000400000 */
[----:B------:R-:W-:Y:S01]  /*1420*/  FADD R137, R106, 1 ;  /* 0x3f8000006a897421 */ /* 0x000fe20000000000 */
[----:B------:R-:W-:Y:S01]  /*1430*/  FADD R208, R134, -R41 ;  /* 0x8000002986d07221 */ /* 0x000fe20000000000 */
[----:B------:R-:W-:Y:S01]  /*1440*/  @!P3 FMUL R4, R4, 16777216 ;  /* 0x4b8000000404b820 */ /* 0x000fe20000400000 */
[----:B------:R-:W-:Y:S01]  /*1450*/  @!P5 FMUL R135, R135, 16777216 ;  /* 0x4b8000008787d820 */ /* 0x000fe20000400000 */
[----:B------:R0:W-:Y:S01]  /*1460*/  MUFU.RCP R145, R14 ;  /* 0x0000000e00917308 */ /* 0x0001e20000001000 */
[----:B-1----:R-:W-:Y:S01]  /*1470*/  FSEL R157, R141, R212, P4 ;  /* 0x000000d48d9d7208 */ /* 0x002fe20002000000 */
[----:B------:R-:W-:Y:S01]  /*1480*/  FADD R181, R125, -R42 ;  /* 0x8000002a7db57221 */ /* 0x000fe20000000000 */
[----:B------:R-:W-:Y:S01]  /*1490*/  FSETP.GT.AND P4, PT, |R158|, 8.50705917302346158658e+37, PT ;  /* 0x7e8000009e00780b */ /* 0x000fe20003f84200 */
[----:B------:R-:W-:Y:S01]  /*14a0*/  FMUL R165, R208, 0.25 ;  /* 0x3e800000d0a57820 */ /* 0x000fe20000400000 */
[----:B------:R-:W-:Y:S01]  /*14b0*/  FADD R179, R11, -R40 ;  /* 0x800000280bb37221 */ /* 0x000fe20000000000 */
[----:B------:R-:W-:Y:S01]  /*14c0*/  @!P5 FMUL R157, R157, 16777216 ;  /* 0x4b8000009d9dd820 */ /* 0x000fe20000400000 */
[----:B------:R-:W-:Y:S01]  /*14d0*/  FSETP.GEU.AND P5, PT, |R158|, 1.175494350822287508e-38, PT ;  /* 0x008000009e00780b */ /* 0x000fe20003fae200 */
[----:B------:R1:W2:Y:S01]  /*14e0*/  MUFU.RCP R141, R4 ;  /* 0x00000004008d7308 */ /* 0x0002a20000001000 */
[----:B0-----:R-:W-:Y:S01]  /*14f0*/  FSEL R14, R6, R185, P6 ;  /* 0x000000b9060e7208 */ /* 0x001fe20003000000 */
[C---:B------:R-:W-:Y:S01]  /*1500*/  FMUL R6, R137.reuse, 0.25 ;  /* 0x3e80000089067820 */ /* 0x040fe20000400000 */
[----:B------:R-:W-:Y:S01]  /*1510*/  FSETP.GT.AND P6, PT, |R137|, 8.50705917302346158658e+37, PT ;  /* 0x7e8000008900780b */ /* 0x000fe20003fc4200 */
[----:B------:R-:W-:Y:S01]  /*1520*/  FMUL R164, R181, 0.25 ;  /* 0x3e800000b5a47820 */ /* 0x000fe20000400000 */
[----:B------:R-:W-:Y:S01]  /*1530*/  FSEL R165, R165, R208, P4 ;  /* 0x000000d0a5a57208 */ /* 0x000fe20002000000 */
[----:B------:R-:W-:Y:S01]  /*1540*/  @!P3 FMUL R14, R14, 16777216 ;  /* 0x4b8000000e0eb820 */ /* 0x000fe20000400000 */
[----:B------:R-:W-:Y:S01]  /*1550*/  FSEL R162, R6, R137, P6 ;  /* 0x0000008906a27208 */ /* 0x000fe20003000000 */
[----:B------:R0:W3:Y:S01]  /*1560*/  MUFU.RCP R143, R139 ;  /* 0x0000008b008f7308 */ /* 0x0000e20000001000 */
[----:B-1----:R-:W-:Y:S01]  /*1570*/  FSEL R4, R163, R158, P4 ;  /* 0x0000009ea3047208 */ /* 0x002fe20002000000 */
[----:B------:R-:W-:Y:S01]  /*1580*/  FADD R204, R132, -R39 ;  /* 0x8000002784cc7221 */ /* 0x000fe20000000000 */
[----:B------:R-:W-:Y:S01]  /*1590*/  FSETP.GEU.AND P3, PT, |R137|, 1.175494350822287508e-38, PT ;  /* 0x008000008900780b */ /* 0x000fe20003f6e200 */
[----:B------:R-:W-:Y:S01]  /*15a0*/  @!P5 FMUL R165, R165, 16777216 ;  /* 0x4b800000a5a5d820 */ /* 0x000fe20000400000 */
[----:B------:R-:W-:Y:S01]  /*15b0*/  FSEL R164, R164, R181, P6 ;  /* 0x000000b5a4a47208 */ /* 0x000fe20003000000 */
[----:B------:R-:W-:Y:S01]  /*15c0*/  @!P5 FMUL R4, R4, 16777216 ;  /* 0x4b8000000404d820 */ /* 0x000fe20000400000 */
[----:B------:R-:W-:Y:S01]  /*15d0*/  FADD R175, R127, -R38 ;  /* 0x800000267faf7221 */ /* 0x000fe20000000000 */
[----:B------:R-:W-:Y:S01]  /*15e0*/  MUFU.RCP R155, R154 ;  /* 0x0000009a009b7308 */ /* 0x000fe20000001000 */
[----:B0-----:R-:W-:Y:S01]  /*15f0*/  FADD R139, R104, 1 ;  /* 0x3f800000688b7421 */ /* 0x001fe20000000000 */
[----:B--2---:R-:W-:Y:S01]  /*1600*/  FFMA R14, R141, R14, R54 ;  /* 0x0000000e8d0e7223 */ /* 0x004fe20000000036 */
[----:B------:R-:W-:Y:S01]  /*1610*/  FADD R141, R102, 1 ;  /* 0x3f800000668d7421 */ /* 0x000fe20000000000 */
[----:B------:R-:W-:Y:S01]  /*1620*/  FMUL R171, R204, 0.25 ;  /* 0x3e800000ccab7820 */ /* 0x000fe20000400000 */
[C---:B------:R-:W-:Y:S01]  /*1630*/  FMUL R6, R139.reuse, 0.25 ;  /* 0x3e8000008b067820 */ /* 0x040fe20000400000 */
[----:B------:R-:W-:Y:S01]  /*1640*/  FSETP.GT.AND P4, PT, |R139|, 8.50705917302346158658e+37, PT ;  /* 0x7e8000008b00780b */ /* 0x000fe20003f84200 */
[----:B------:R-:W-:Y:S01]  /*1650*/  FMUL R202, R141, 0.25 ;  /* 0x3e8000008dca7820 */ /* 0x000fe20000400000 */
[----:B------:R-:W0:Y:S01]  /*1660*/  MUFU.RCP R166, R4 ;  /* 0x0000000400a67308 */ /* 0x000e220000001000 */
[----:B------:R-:W-:Y:S01]  /*1670*/  FSETP.GEU.AND P6, PT, |R139|, 1.175494350822287508e-38, PT ;  /* 0x008000008b00780b */ /* 0x000fe20003fce200 */
[----:B------:R-:W-:Y:S01]  /*1680*/  @!P3 FMUL R162, R162, 16777216 ;  /* 0x4b800000a2a2b820 */ /* 0x000fe20000400000 */
[----:B------:R-:W-:Y:S01]  /*1690*/  FSEL R167, R6, R139, P4 ;  /* 0x0000008b06a77208 */ /* 0x000fe20002000000 */
[----:B------:R-:W-:Y:S01]  /*16a0*/  FFMA R6, R12, R16, R51 ;  /* 0x000000100c067223 */ /* 0x000fe20000000033 */
[----:B------:R-:W-:Y:S01]  /*16b0*/  FMUL R16, R179, 0.25 ;  /* 0x3e800000b3107820 */ /* 0x000fe20000400000 */
[----:B------:R-:W-:Y:S01]  /*16c0*/  FFMA R12, R160, R159, R45 ;  /* 0x0000009fa00c7223 */ /* 0x000fe2000000002d */
[----:B------:R-:W-:Y:S01]  /*16d0*/  FADD R160, R103, 1 ;  /* 0x3f80000067a07421 */ /* 0x000fe20000000000 */
[----:B------:R1:W2:Y:S01]  /*16e0*/  MUFU.RCP R154, R135 ;  /* 0x00000087009a7308 */ /* 0x0002a20000001000 */
[----:B------:R-:W-:Y:S01]  /*16f0*/  @!P3 FMUL R164, R164, 16777216 ;  /* 0x4b800000a4a4b820 */ /* 0x000fe20000400000 */
[----:B------:R-:W-:Y:S01]  /*1700*/  FSETP.GEU.AND P3, PT, |R141|, 1.175494350822287508e-38, PT ;  /* 0x008000008d00780b */ /* 0x000fe20003f6e200 */
[----:B------:R-:W-:Y:S01]  /*1710*/  FMUL R206, R175, 0.25 ;  /* 0x3e800000afce7820 */ /* 0x000fe20000400000 */
[----:B------:R-:W-:Y:S01]  /*1720*/  FSETP.GEU.AND P5, PT, |R160|, 1.175494350822287508e-38, PT ;  /* 0x00800000a000780b */ /* 0x000fe20003fae200 */
[----:B---3--:R-:W-:Y:S01]  /*1730*/  FFMA R178, R143, R178, R52 ;  /* 0x000000b28fb27223 */ /* 0x008fe20000000034 */
[----:B------:R-:W-:Y:S01]  /*1740*/  @!P6 FMUL R167, R167, 16777216 ;  /* 0x4b800000a7a7e820 */ /* 0x000fe20000400000 */
[----:B------:R-:W-:Y:S01]  /*1750*/  FADD R143, R100, 1 ;  /* 0x3f800000648f7421 */ /* 0x000fe20000000000 */
[----:B------:R3:W4:Y:S01]  /*1760*/  MUFU.RCP R163, R162 ;  /* 0x000000a200a37308 */ /* 0x0007220000001000 */
[----:B-1----:R-:W-:Y:S01]  /*1770*/  FFMA R135, R8, R10, R53 ;  /* 0x0000000a08877223 */ /* 0x002fe20000000035 */
[----:B------:R-:W-:Y:S01]  /*1780*/  FFMA R8, R120, R147, R49 ;  /* 0x0000009378087223 */ /* 0x000fe20000000031 */
[----:B------:R-:W-:Y:S01]  /*1790*/  FSEL R120, R16, R179, P4 ;  /* 0x000000b310787208 */ /* 0x000fe20002000000 */
[----:B0-----:R-:W-:Y:S01]  /*17a0*/  FFMA R16, R166, R165, R41 ;  /* 0x000000a5a6107223 */ /* 0x001fe20000000029 */
[C---:B------:R-:W-:Y:S01]  /*17b0*/  FMUL R165, R160.reuse, 0.25 ;  /* 0x3e800000a0a57820 */ /* 0x040fe20000400000 */
[----:B------:R-:W-:Y:S01]  /*17c0*/  FSETP.GT.AND P4, PT, |R160|, 8.50705917302346158658e+37, PT ;  /* 0x7e800000a000780b */ /* 0x000fe20003f84200 */
[----:B------:R-:W-:Y:S01]  /*17d0*/  FADD R200, R138, -R37 ;  /* 0x800000258ac87221 */ /* 0x000fe20000000000 */
[----:B------:R-:W-:Y:S01]  /*17e0*/  @!P6 FMUL R120, R120, 16777216 ;  /* 0x4b8000007878e820 */ /* 0x000fe20000400000 */
[----:B------:R-:W-:Y:S01]  /*17f0*/  FSETP.GT.AND P6, PT, |R141|, 8.50705917302346158658e+37, PT ;  /* 0x7e8000008d00780b */ /* 0x000fe20003fc4200 */
[----:B---3--:R-:W-:Y:S01]  /*1800*/  FADD R162, R101, 1 ;  /* 0x3f80000065a27421 */ /* 0x008fe20000000000 */
[----:B------:R-:W-:Y:S01]  /*1810*/  FSEL R165, R165, R160, P4 ;  /* 0x000000a0a5a57208 */ /* 0x000fe20002000000 */
[----:B------:R-:W-:Y:S01]  /*1820*/  FADD R173, R13, -R36 ;  /* 0x800000240dad7221 */ /* 0x000fe20000000000 */
[----:B------:R-:W-:Y:S01]  /*1830*/  FSEL R196, R171, R204, P4 ;  /* 0x000000ccabc47208 */ /* 0x000fe20002000000 */
[----:B------:R-:W-:Y:S01]  /*1840*/  FMUL R177, R162, 0.25 ;  /* 0x3e800000a2b17820 */ /* 0x000fe20000400000 */
[----:B------:R-:W-:Y:S01]  /*1850*/  FSEL R183, R202, R141, P6 ;  /* 0x0000008dcab77208 */ /* 0x000fe20003000000 */
[----:B------:R-:W-:Y:S01]  /*1860*/  @!P5 FMUL R165, R165, 16777216 ;  /* 0x4b800000a5a5d820 */ /* 0x000fe20000400000 */
[----:B------:R-:W-:Y:S01]  /*1870*/  FSEL R171, R206, R175, P6 ;  /* 0x000000afceab7208 */ /* 0x000fe20003000000 */
[----:B------:R-:W-:Y:S01]  /*1880*/  @!P5 FMUL R196, R196, 16777216 ;  /* 0x4b800000c4c4d820 */ /* 0x000fe20000400000 */
[----:B------:R-:W-:Y:S01]  /*1890*/  FSETP.GEU.AND P5, PT, |R162|, 1.175494350822287508e-38, PT ;  /* 0x00800000a200780b */ /* 0x000fe20003fae200 */
[----:B------:R-:W-:Y:S01]  /*18a0*/  @!P3 FMUL R183, R183, 16777216 ;  /* 0x4b800000b7b7b820 */ /* 0x000fe20000400000 */
[----:B------:R-:W-:Y:S01]  /*18b0*/  FMUL R191, R200, 0.25 ;  /* 0x3e800000c8bf7820 */ /* 0x000fe20000400000 */
[----:B------:R-:W-:Y:S01]  /*18c0*/  @!P3 FMUL R171, R171, 16777216 ;  /* 0x4b800000ababb820 */ /* 0x000fe20000400000 */
[C---:B------:R-:W-:Y:S01]  /*18d0*/  FSETP.GEU.AND P3, PT, |R143|.reuse, 1.175494350822287508e-38, PT ;  /* 0x008000008f00780b */ /* 0x040fe20003f6e200 */
[----:B------:R-:W-:Y:S01]  /*18e0*/  FMUL R210, R143, 0.25 ;  /* 0x3e8000008fd27820 */ /* 0x000fe20000400000 */
[----:B------:R-:W-:Y:S01]  /*18f0*/  FSETP.GT.AND P4, PT, |R162|, 8.50705917302346158658e+37, PT ;  /* 0x7e800000a200780b */ /* 0x000fe20003f84200 */
[----:B------:R-:W-:Y:S01]  /*1900*/  FMUL R220, R173, 0.25 ;  /* 0x3e800000addc7820 */ /* 0x000fe20000400000 */
[----:B------:R-:W-:Y:S01]  /*1910*/  FSETP.GT.AND P6, PT, |R143|, 8.50705917302346158658e+37, PT ;  /* 0x7e8000008f00780b */ /* 0x000fe20003fc4200 */
[----:B--2---:R-:W-:Y:S01]  /*1920*/  FFMA R4, R154, R157, R43 ;  /* 0x0000009d9a047223 */ /* 0x004fe2000000002b */
[----:B----4-:R-:W-:Y:S01]  /*1930*/  FFMA R154, R163, R164, R42 ;  /* 0x000000a4a39a7223 */ /* 0x010fe2000000002a */
[----:B------:R-:W-:Y:S01]  /*1940*/  FSEL R214, R177, R162, P4 ;  /* 0x000000a2b1d67208 */ /* 0x000fe20002000000 */
[----:B------:R-:W-:Y:S01]  /*1950*/  FFMA R180, R145, R180, R50 ;  /* 0x000000b491b47223 */ /* 0x000fe20000000032 */
[----:B------:R-:W-:Y:S01]  /*1960*/  FSEL R202, R191, R200, P4 ;  /* 0x000000c8bfca7208 */ /* 0x000fe20002000000 */
[----:B------:R-:W-:Y:S01]  /*1970*/  FADD R164, R99, 1 ;  /* 0x3f80000063a47421 */ /* 0x000fe20000000000 */
[----:B------:R-:W-:Y:S01]  /*1980*/  FSEL R197, R210, R143, P6 ;  /* 0x0000008fd2c57208 */ /* 0x000fe20003000000 */
[----:B------:R-:W-:Y:S01]  /*1990*/  FADD R145, R98, 1 ;  /* 0x3f80000062917421 */ /* 0x000fe20000000000 */
[----:B------:R-:W-:Y:S01]  /*19a0*/  FSEL R177, R220, R173, P6 ;  /* 0x000000addcb17208 */ /* 0x000fe20003000000 */
[----:B------:R-:W0:Y:S01]  /*19b0*/  MUFU.RCP R167, R167 ;  /* 0x000000a700a77308 */ /* 0x000e220000001000 */
[----:B------:R-:W-:Y:S01]  /*19c0*/  FADD R198, R136, -R35 ;  /* 0x8000002388c67221 */ /* 0x000fe20000000000 */
[----:B------:R-:W-:Y:S01]  /*19d0*/  @!P5 FMUL R214, R214, 16777216 ;  /* 0x4b800000d6d6d820 */ /* 0x000fe20000400000 */
[----:B------:R-:W-:Y:S01]  /*19e0*/  @!P5 FMUL R202, R202, 16777216 ;  /* 0x4b800000cacad820 */ /* 0x000fe20000400000 */
[----:B------:R-:W-:Y:S01]  /*19f0*/  FADD R169, R129, -R34 ;  /* 0x8000002281a97221 */ /* 0x000fe20000000000 */
[C---:B------:R-:W-:Y:S01]  /*1a00*/  FSETP.GEU.AND P5, PT, |R164|.reuse, 1.175494350822287508e-38, PT ;  /* 0x00800000a400780b */ /* 0x040fe20003fae200 */
[----:B------:R-:W-:Y:S01]  /*1a10*/  @!P3 FMUL R197, R197, 16777216 ;  /* 0x4b800000c5c5b820 */ /* 0x000fe20000400000 */
[----:B------:R-:W-:Y:S01]  /*1a20*/  @!P3 FMUL R177, R177, 16777216 ;  /* 0x4b800000b1b1b820 */ /* 0x000fe20000400000 */
[C---:B------:R-:W-:Y:S01]  /*1a30*/  FSETP.GEU.AND P3, PT, |R145|.reuse, 1.175494350822287508e-38, PT ;  /* 0x008000009100780b */ /* 0x040fe20003f6e200 */
[----:B------:R-:W-:Y:S01]  /*1a40*/  FMUL R191, R164, 0.25 ;  /* 0x3e800000a4bf7820 */ /* 0x000fe20000400000 */
[----:B------:R-:W-:Y:S01]  /*1a50*/  FMUL R199, R198, 0.25 ;  /* 0x3e800000c6c77820 */ /* 0x000fe20000400000 */
[----:B------:R-:W-:Y:S01]  /*1a60*/  FSETP.GT.AND P4, PT, |R164|, 8.50705917302346158658e+37, PT ;  /* 0x7e800000a400780b */ /* 0x000fe20003f84200 */
[----:B------:R-:W-:Y:S01]  /*1a70*/  FMUL R220, R145, 0.25 ;  /* 0x3e80000091dc7820 */ /* 0x000fe20000400000 */
[----:B------:R-:W-:Y:S01]  /*1a80*/  FMUL R226, R169, 0.25 ;  /* 0x3e800000a9e27820 */ /* 0x000fe20000400000 */
[----:B------:R-:W-:Y:S01]  /*1a90*/  FSETP.GT.AND P6, PT, |R145|, 8.50705917302346158658e+37, PT ;  /* 0x7e8000009100780b */ /* 0x000fe20003fc4200 */
[----:B------:R-:W1:Y:S01]  /*1aa0*/  MUFU.RCP R149, R149 ;  /* 0x0000009500957308 */ /* 0x000e620000001000 */
[----:B------:R-:W-:Y:S01]  /*1ab0*/  FSEL R224, R191, R164, P4 ;  /* 0x000000a4bfe07208 */ /* 0x000fe20002000000 */
[----:B------:R-:W-:Y:S01]  /*1ac0*/  FADD R166, R97, 1 ;  /* 0x3f80000061a67421 */ /* 0x000fe20000000000 */
[----:B------:R-:W-:Y:S01]  /*1ad0*/  FSEL R210, R199, R198, P4 ;  /* 0x000000c6c7d27208 */ /* 0x000fe20002000000 */
[----:B------:R-:W-:Y:S01]  /*1ae0*/  FADD R147, R96, 1 ;  /* 0x3f80000060937421 */ /* 0x000fe20000000000 */
[----:B------:R-:W-:Y:S01]  /*1af0*/  FSEL R199, R220, R145, P6 ;  /* 0x00000091dcc77208 */ /* 0x000fe20003000000 */
[----:B0-----:R-:W-:Y:S01]  /*1b00*/  FFMA R120, R167, R120, R40 ;  /* 0x00000078a7787223 */ /* 0x001fe20000000028 */
[----:B------:R-:W-:Y:S01]  /*1b10*/  FSEL R191, R226, R169, P6 ;  /* 0x000000a9e2bf7208 */ /* 0x000fe20003000000 */
[----:B------:R-:W-:Y:S01]  /*1b20*/  FADD R194, R142, -R33 ;  /* 0x800000218ec27221 */ /* 0x000fe20000000000 */
[----:B------:R-:W-:Y:S01]  /*1b30*/  @!P5 FMUL R224, R224, 16777216 ;  /* 0x4b800000e0e0d820 */ /* 0x000fe20000400000 */
[----:B------:R-:W-:Y:S01]  /*1b40*/  @!P5 FMUL R210, R210, 16777216 ;  /* 0x4b800000d2d2d820 */ /* 0x000fe20000400000 */
[----:B------:R-:W-:Y:S01]  /*1b50*/  FADD R167, R15, -R32 ;  /* 0x800000200fa77221 */ /* 0x000fe20000000000 */
[----:B------:R-:W-:Y:S01]  /*1b60*/  FSETP.GEU.AND P5, PT, |R166|, 1.175494350822287508e-38, PT ;  /* 0x00800000a600780b */ /* 0x000fe20003fae200 */
[----:B------:R-:W-:Y:S01]  /*1b70*/  @!P3 FMUL R199, R199, 16777216 ;  /* 0x4b800000c7c7b820 */ /* 0x000fe20000400000 */
[----:B------:R-:W-:Y:S01]  /*1b80*/  @!P3 FMUL R191, R191, 16777216 ;  /* 0x4b800000bfbfb820 */ /* 0x000fe20000400000 */
[C---:B------:R-:W-:Y:S01]  /*1b90*/  FSETP.GEU.AND P3, PT, |R147|.reuse, 1.175494350822287508e-38, PT ;  /* 0x008000009300780b */ /* 0x040fe20003f6e200 */
[----:B------:R0:W-:Y:S01]  /*1ba0*/  MUFU.RCP R206, R165 ;  /* 0x000000a500ce7308 */ /* 0x0001e20000001000 */
[----:B------:R-:W-:Y:S01]  /*1bb0*/  FMUL R201, R194, 0.25 ;  /* 0x3e800000c2c97820 */ /* 0x000fe20000400000 */
[C---:B------:R-:W-:Y:S01]  /*1bc0*/  FSETP.GT.AND P4, PT, |R166|.reuse, 8.50705917302346158658e+37, PT ;  /* 0x7e800000a600780b */ /* 0x040fe20003f84200 */
[----:B------:R-:W-:Y:S01]  /*1bd0*/  FMUL R226, R147, 0.25 ;  /* 0x3e80000093e27820 */ /* 0x000fe20000400000 */
[----:B------:R-:W-:Y:S01]  /*1be0*/  FMUL R228, R167, 0.25 ;  /* 0x3e800000a7e47820 */ /* 0x000fe20000400000 */
[----:B------:R-:W-:Y:S01]  /*1bf0*/  FSETP.GT.AND P6, PT, |R147|, 8.50705917302346158658e+37, PT ;  /* 0x7e8000009300780b */ /* 0x000fe20003fc4200 */
[----:B-1----:R-:W-:Y:S01]  /*1c00*/  FFMA R182, R149, R182, R48 ;  /* 0x000000b695b67223 */ /* 0x002fe20000000030 */
[----:B------:R-:W-:Y:S01]  /*1c10*/  FSEL R220, R201, R194, P4 ;  /* 0x000000c2c9dc7208 */ /* 0x000fe20002000000 */
[----:B------:R-:W1:Y:S01]  /*1c20*/  MUFU.RCP R161, R161 ;  /* 0x000000a100a17308 */ /* 0x000e620000001000 */
[----:B0-----:R-:W-:Y:S01]  /*1c30*/  FMUL R165, R166, 0.25 ;  /* 0x3e800000a6a57820 */ /* 0x001fe20000400000 */
[----:B------:R-:W-:Y:S01]  /*1c40*/  FADD R168, R95, 1 ;  /* 0x3f8000005fa87421 */ /* 0x000fe20000000000 */
[----:B------:R-:W-:Y:S01]  /*1c50*/  FSEL R203, R226, R147, P6 ;  /* 0x00000093e2cb7208 */ /* 0x000fe20003000000 */
[----:B------:R-:W-:Y:S01]  /*1c60*/  FADD R149, R94, 1 ;  /* 0x3f8000005e957421 */ /* 0x000fe20000000000 */
[----:B------:R-:W-:Y:S01]  /*1c70*/  FSEL R201, R228, R167, P6 ;  /* 0x000000a7e4c97208 */ /* 0x000fe20003000000 */
[----:B------:R-:W-:Y:S01]  /*1c80*/  FADD R192, R140, -R31 ;  /* 0x8000001f8cc07221 */ /* 0x000fe20000000000 */
[----:B------:R-:W-:Y:S01]  /*1c90*/  FSEL R165, R165, R166, P4 ;  /* 0x000000a6a5a57208 */ /* 0x000fe20002000000 */
[----:B------:R-:W-:Y:S01]  /*1ca0*/  @!P5 FMUL R220, R220, 16777216 ;  /* 0x4b800000dcdcd820 */ /* 0x000fe20000400000 */
[----:B------:R-:W-:Y:S01]  /*1cb0*/  FADD R163, R131, -R30 ;  /* 0x8000001e83a37221 */ /* 0x000fe20000000000 */
[----:B------:R-:W-:Y:S01]  /*1cc0*/  @!P3 FMUL R203, R203, 16777216 ;  /* 0x4b800000cbcbb820 */ /* 0x000fe20000400000 */
[----:B------:R-:W-:Y:S01]  /*1cd0*/  @!P3 FMUL R201, R201, 16777216 ;  /* 0x4b800000c9c9b820 */ /* 0x000fe20000400000 */
[----:B------:R-:W-:Y:S01]  /*1ce0*/  @!P5 FMUL R165, R165, 16777216 ;  /* 0x4b800000a5a5d820 */ /* 0x000fe20000400000 */
[C---:B------:R-:W-:Y:S01]  /*1cf0*/  FSETP.GEU.AND P5, PT, |R168|.reuse, 1.175494350822287508e-38, PT ;  /* 0x00800000a800780b */ /* 0x040fe20003fae200 */
[----:B------:R-:W-:Y:S01]  /*1d00*/  FMUL R207, R168, 0.25 ;  /* 0x3e800000a8cf7820 */ /* 0x000fe20000400000 */
[C---:B------:R-:W-:Y:S01]  /*1d10*/  FSETP.GEU.AND P3, PT, |R149|.reuse, 1.175494350822287508e-38, PT ;  /* 0x008000009500780b */ /* 0x040fe20003f6e200 */
[----:B------:R-:W-:Y:S01]  /*1d20*/  FMUL R209, R192, 0.25 ;  /* 0x3e800000c0d17820 */ /* 0x000fe20000400000 */
[----:B------:R-:W-:Y:S01]  /*1d30*/  FSETP.GT.AND P4, PT, |R168|, 8.50705917302346158658e+37, PT ;  /* 0x7e800000a800780b */ /* 0x000fe20003f84200 */
[----:B------:R-:W-:Y:S01]  /*1d40*/  FMUL R234, R149, 0.25 ;  /* 0x3e80000095ea7820 */ /* 0x000fe20000400000 */
[----:B------:R-:W-:Y:S01]  /*1d50*/  FMUL R238, R163, 0.25 ;  /* 0x3e800000a3ee7820 */ /* 0x000fe20000400000 */
[----:B------:R-:W-:Y:S01]  /*1d60*/  FSETP.GT.AND P6, PT, |R149|, 8.50705917302346158658e+37, PT ;  /* 0x7e8000009500780b */ /* 0x000fe20003fc4200 */
[----:B------:R-:W-:Y:S01]  /*1d70*/  FFMA R10, R152, R153, R47 ;  /* 0x00000099980a7223 */ /* 0x000fe2000000002f */
[----:B------:R-:W-:Y:S01]  /*1d80*/  FSEL R236, R207, R168, P4 ;  /* 0x000000a8cfec7208 */ /* 0x000fe20002000000 */
[----:B-1----:R-:W-:Y:S01]  /*1d90*/  FFMA R152, R161, R151, R44 ;  /* 0x00000097a1987223 */ /* 0x002fe2000000002c */
[----:B------:R-:W-:Y:S01]  /*1da0*/  FSEL R226, R209, R192, P4 ;  /* 0x000000c0d1e27208 */ /* 0x000fe20002000000 */
[----:B------:R-:W-:Y:S01]  /*1db0*/  FADD R170, R93, 1 ;  /* 0x3f8000005daa7421 */ /* 0x000fe20000000000 */
[----:B------:R-:W-:Y:S01]  /*1dc0*/  FSEL R211, R234, R149, P6 ;  /* 0x00000095ead37208 */ /* 0x000fe20003000000 */
[----:B------:R-:W-:Y:S01]  /*1dd0*/  FADD R151, R92, 1 ;  /* 0x3f8000005c977421 */ /* 0x000fe20000000000 */
        /* <DEDUP_REMOVED lines=11> */
[----:B------:R-:W-:Y:S01]  /*1e90*/  FSETP.GT.AND P4, PT, |R170|, 8.50705917302346158658e+37, PT ;  /* 0x7e800000aa00780b */ /* 0x000fe20003f84200 */
[----:B------:R-:W-:Y:S01]  /*1ea0*/  FMUL R238, R151, 0.25 ;  /* 0x3e80000097ee7820 */ /* 0x000fe20000400000 */
[----:B------:R-:W-:Y:S01]  /*1eb0*/  FMUL R240, R161, 0.25 ;  /* 0x3e800000a1f07820 */ /* 0x000fe20000400000 */
[----:B------:R-:W-:Y:S01]  /*1ec0*/  FSETP.GT.AND P6, PT, |R151|, 8.50705917302346158658e+37, PT ;  /* 0x7e8000009700780b */ /* 0x000fe20003fc4200 */
[----:B------:R-:W-:Y:S01]  /*1ed0*/  FADD R172, R91, 1 ;  /* 0x3f8000005bac7421 */ /* 0x000fe20000000000 */
[----:B------:R-:W-:Y:S01]  /*1ee0*/  FSEL R234, R209, R190, P4 ;  /* 0x000000bed1ea7208 */ /* 0x000fe20002000000 */
[----:B------:R-:W-:Y:S01]  /*1ef0*/  FADD R153, R90, 1 ;  /* 0x3f8000005a997421 */ /* 0x000fe20000000000 */
[----:B0-----:R-:W-:Y:S01]  /*1f00*/  FMUL R165, R170, 0.25 ;  /* 0x3e800000aaa57820 */ /* 0x001fe20000400000 */
[----:B------:R-:W-:Y:S01]  /*1f10*/  FSEL R213, R238, R151, P6 ;  /* 0x00000097eed57208 */ /* 0x000fe20003000000 */
[----:B------:R-:W-:Y:S01]  /*1f20*/  FADD R188, R144, -R27 ;  /* 0x8000001b90bc7221 */ /* 0x000fe20000000000 */
[----:B------:R-:W-:Y:S01]  /*1f30*/  FSEL R209, R240, R161, P6 ;  /* 0x000000a1f0d17208 */ /* 0x000fe20003000000 */
[----:B------:R-:W-:Y:S01]  /*1f40*/  @!P5 FMUL R234, R234, 16777216 ;  /* 0x4b800000eaead820 */ /* 0x000fe20000400000 */
[----:B------:R-:W-:Y:S01]  /*1f50*/  FSEL R165, R165, R170, P4 ;  /* 0x000000aaa5a57208 */ /* 0x000fe20002000000 */
[----:B------:R-:W-:Y:S01]  /*1f60*/  FADD R159, R133, -R26 ;  /* 0x8000001a859f7221 */ /* 0x000fe20000000000 */
[----:B------:R-:W-:Y:S01]  /*1f70*/  @!P3 FMUL R213, R213, 16777216 ;  /* 0x4b800000d5d5b820 */ /* 0x000fe20000400000 */
[----:B------:R-:W-:Y:S01]  /*1f80*/  @!P3 FMUL R209, R209, 16777216 ;  /* 0x4b800000d1d1b820 */ /* 0x000fe20000400000 */
[----:B------:R-:W-:Y:S01]  /*1f90*/  FSETP.GEU.AND P3, PT, |R153|, 1.175494350822287508e-38, PT ;  /* 0x008000009900780b */ /* 0x000fe20003f6e200 */
        /* <DEDUP_REMOVED lines=8> */
[----:B------:R-:W-:Y:S01]  /*2020*/  FADD R174, R89, 1 ;  /* 0x3f80000059ae7421 */ /* 0x000fe20000000000 */
[----:B------:R-:W-:Y:S01]  /*2030*/  FADD R186, R150, -R25 ;  /* 0x8000001996ba7221 */ /* 0x000fe20000000000 */
[----:B------:R-:W-:Y:S01]  /*2040*/  FSEL R242, R215, R172, P4 ;  /* 0x000000acd7f27208 */ /* 0x000fe20002000000 */
[----:B------:R-:W-:Y:S01]  /*2050*/  FFMA R184, R155, R184, R46 ;  /* 0x000000b89bb87223 */ /* 0x000fe2000000002e */
[----:B------:R-:W-:Y:S01]  /*2060*/  FSEL R238, R217, R188, P4 ;  /* 0x000000bcd9ee7208 */ /* 0x000fe20002000000 */
[----:B------:R0:W-:Y:S01]  /*2070*/  MUFU.RCP R240, R165 ;  /* 0x000000a500f07308 */ /* 0x0001e20000001000 */
[----:B------:R-:W-:Y:S01]  /*2080*/  FSEL R217, R244, R153, P6 ;  /* 0x00000099f4d97208 */ /* 0x000fe20003000000 */
[----:B------:R-:W-:Y:S01]  /*2090*/  FADD R155, R88, 1 ;  /* 0x3f800000589b7421 */ /* 0x000fe20000000000 */
[----:B------:R-:W-:Y:S01]  /*20a0*/  FSEL R215, R246, R159, P6 ;  /* 0x0000009ff6d77208 */ /* 0x000fe20003000000 */
[----:B------:R-:W-:Y:S01]  /*20b0*/  FADD R157, R19, -R24 ;  /* 0x80000018139d7221 */ /* 0x000fe20000000000 */
[----:B------:R-:W-:Y:S01]  /*20c0*/  FMUL R219, R186, 0.25 ;  /* 0x3e800000badb7820 */ /* 0x000fe20000400000 */
[----:B------:R-:W-:Y:S01]  /*20d0*/  FADD R176, R87, 1 ;  /* 0x3f80000057b07421 */ /* 0x000fe20000000000 */
[----:B------:R-:W-:Y:S01]  /*20e0*/  FSETP.GT.AND P4, PT, |R174|, 8.50705917302346158658e+37, PT ;  /* 0x7e800000ae00780b */ /* 0x000fe20003f84200 */
[----:B------:R-:W-:Y:S01]  /*20f0*/  @!P5 FMUL R242, R242, 16777216 ;  /* 0x4b800000f2f2d820 */ /* 0x000fe20000400000 */
[----:B0-----:R-:W-:Y:S01]  /*2100*/  FMUL R165, R174, 0.25 ;  /* 0x3e800000aea57820 */ /* 0x001fe20000400000 */
[----:B------:R-:W-:Y:S01]  /*2110*/  @!P5 FMUL R238, R238, 16777216 ;  /* 0x4b800000eeeed820 */ /* 0x000fe20000400000 */
[----:B------:R-:W0:Y:S01]  /*2120*/  MUFU.RCP R183, R183 ;  /* 0x000000b700b77308 */ /* 0x000e220000001000 */
[----:B------:R-:W-:Y:S01]  /*2130*/  FSETP.GEU.AND P5, PT, |R174|, 1.175494350822287508e-38, PT ;  /* 0x00800000ae00780b */ /* 0x000fe20003fae200 */
[----:B------:R-:W-:Y:S01]  /*2140*/  @!P3 FMUL R217, R217, 16777216 ;  /* 0x4b800000d9d9b820 */ /* 0x000fe20000400000 */
[----:B------:R-:W-:Y:S01]  /*2150*/  @!P3 FMUL R215, R215, 16777216 ;  /* 0x4b800000d7d7b820 */ /* 0x000fe20000400000 */
[----:B------:R-:W-:Y:S01]  /*2160*/  FMUL R248, R155, 0.25 ;  /* 0x3e8000009bf87820 */ /* 0x000fe20000400000 */
[----:B------:R-:W-:Y:S01]  /*2170*/  FMUL R250, R157, 0.25 ;  /* 0x3e8000009dfa7820 */ /* 0x000fe20000400000 */
[----:B------:R-:W-:Y:S01]  /*2180*/  FSEL R246, R165, R174, P4 ;  /* 0x000000aea5f67208 */ /* 0x000fe20002000000 */
[----:B------:R-:W-:Y:S01]  /*2190*/  FADD R5, R5, -R178 ;  /* 0x800000b205057221 */ /* 0x000fe20000000000 */
[----:B------:R-:W1:Y:S01]  /*21a0*/  MUFU.RCP R214, R214 ;  /* 0x000000d600d67308 */ /* 0x000e620000001000 */
[----:B------:R-:W-:Y:S01]  /*21b0*/  FSETP.GT.AND P3, PT, |R155|, 8.50705917302346158658e+37, PT ;  /* 0x7e8000009b00780b */ /* 0x000fe20003f64200 */
[----:B------:R-:W-:Y:S01]  /*21c0*/  FMUL R221, R176, 0.25 ;  /* 0x3e800000b0dd7820 */ /* 0x000fe20000400000 */
[----:B------:R-:W-:Y:S01]  /*21d0*/  FSEL R244, R219, R186, P4 ;  /* 0x000000badbf47208 */ /* 0x000fe20002000000 */
[----:B------:R-:W-:Y:S01]  /*21e0*/  FFMA R205, R205, R5, R84 ;  /* 0x00000005cdcd7223 */ /* 0x000fe20000000054 */
[----:B------:R-:W-:Y:S01]  /*21f0*/  FSETP.GEU.AND P6, PT, |R155|, 1.175494350822287508e-38, PT ;  /* 0x008000009b00780b */ /* 0x000fe20003fce200 */
[----:B------:R-:W-:Y:S01]  /*2200*/  FADD R5, R124, -R8 ;  /* 0x800000087c057221 */ /* 0x000fe20000000000 */
[----:B------:R-:W-:Y:S01]  /*2210*/  FSETP.GEU.AND P4, PT, |R176|, 1.175494350822287508e-38, PT ;  /* 0x00800000b000780b */ /* 0x000fe20003f8e200 */
[----:B------:R-:W2:Y:S01]  /*2220*/  MUFU.RCP R197, R197 ;  /* 0x000000c500c57308 */ /* 0x000ea20000001000 */
[----:B------:R-:W-:Y:S01]  /*2230*/  FSEL R248, R248, R155, P3 ;  /* 0x0000009bf8f87208 */ /* 0x000fe20001800000 */
[----:B------:R-:W-:Y:S01]  /*2240*/  FADD R7, R7, -R182 ;  /* 0x800000b607077221 */ /* 0x000fe20000000000 */
[----:B------:R-:W-:Y:S01]  /*2250*/  FSEL R219, R250, R157, P3 ;  /* 0x0000009dfadb7208 */ /* 0x000fe20001800000 */
[----:B------:R-:W-:Y:S01]  /*2260*/  @!P5 FMUL R246, R246, 16777216 ;  /* 0x4b800000f6f6d820 */ /* 0x000fe20000400000 */
[----:B------:R-:W-:Y:S01]  /*2270*/  FSETP.GT.AND P3, PT, |R176|, 8.50705917302346158658e+37, PT ;  /* 0x7e800000b000780b */ /* 0x000fe20003f64200 */
[----:B------:R-:W-:Y:S01]  /*2280*/  FFMA R222, R222, R5, R81 ;  /* 0x00000005dede7223 */ /* 0x000fe20000000051 */
[----:B------:R-:W-:Y:S01]  /*2290*/  FFMA R193, R193, R7, R80 ;  /* 0x00000007c1c17223 */ /* 0x000fe20000000050 */
[----:B------:R-:W3:Y:S01]  /*22a0*/  MUFU.RCP R224, R224 ;  /* 0x000000e000e07308 */ /* 0x000ee20000001000 */
[----:B------:R-:W-:Y:S01]  /*22b0*/  FSEL R223, R221, R176, P3 ;  /* 0x000000b0dddf7208 */ /* 0x000fe20001800000 */
[----:B------:R-:W-:Y:S01]  /*22c0*/  FADD R9, R9, -R152 ;  /* 0x8000009809097221 */ /* 0x000fe20000000000 */
[----:B------:R-:W-:Y:S01]  /*22d0*/  FADD R7, R128, -R12 ;  /* 0x8000000c80077221 */ /* 0x000fe20000000000 */
[----:B------:R-:W-:Y:S01]  /*22e0*/  FADD R5, R119, -R14 ;  /* 0x8000000e77057221 */ /* 0x000fe20000000000 */
[----:B------:R-:W-:Y:S01]  /*22f0*/  @!P6 FMUL R248, R248, 16777216 ;  /* 0x4b800000f8f8e820 */ /* 0x000fe20000400000 */
[----:B------:R-:W-:Y:S01]  /*2300*/  FFMA R165, R206, R196, R39 ;  /* 0x000000c4cea57223 */ /* 0x000fe20000000027 */
[----:B------:R-:W-:Y:S01]  /*2310*/  @!P4 FMUL R223, R223, 16777216 ;  /* 0x4b800000dfdfc820 */ /* 0x000fe20000400000 */
[----:B------:R-:W4:Y:S01]  /*2320*/  MUFU.RCP R199, R199 ;  /* 0x000000c700c77308 */ /* 0x000f220000001000 */
[----:B0-----:R-:W-:Y:S01]  /*2330*/  FFMA R196, R183, R171, R38 ;  /* 0x000000abb7c47223 */ /* 0x001fe20000000026 */
[----:B-1----:R-:W-:Y:S01]  /*2340*/  FFMA R171, R214, R202, R37 ;  /* 0x000000cad6ab7223 */ /* 0x002fe20000000025 */
[----:B------:R-:W-:Y:S01]  /*2350*/  FADD R206, R148, -R23 ;  /* 0x8000001794ce7221 */ /* 0x000fe20000000000 */
[----:B------:R-:W-:Y:S01]  /*2360*/  FFMA R187, R187, R9, R76 ;  /* 0x00000009bbbb7223 */ /* 0x000fe2000000004c */
[----:B--2---:R-:W-:Y:S01]  /*2370*/  FFMA R202, R197, R177, R36 ;  /* 0x000000b1c5ca7223 */ /* 0x004fe20000000024 */
[----:B------:R-:W-:Y:S01]  /*2380*/  FFMA R216, R216, R7, R77 ;  /* 0x00000007d8d87223 */ /* 0x000fe2000000004d */
[----:B------:R-:W-:Y:S01]  /*2390*/  FFMA R185, R185, R5, R86 ;  /* 0x00000005b9b97223 */ /* 0x000fe20000000056 */
[----:B------:R-:W0:Y:S01]  /*23a0*/  MUFU.RCP R203, R203 ;  /* 0x000000cb00cb7308 */ /* 0x000e220000001000 */
[----:B------:R-:W-:Y:S01]  /*23b0*/  FADD R9, R11, -R120 ;  /* 0x800000780b097221 */ /* 0x000fe20000000000 */
[----:B---3--:R-:W-:Y:S01]  /*23c0*/  FFMA R177, R224, R210, R35 ;  /* 0x000000d2e0b17223 */ /* 0x008fe20000000023 */
[----:B------:R-:W-:Y:S01]  /*23d0*/  FADD R5, R125, -R154 ;  /* 0x8000009a7d057221 */ /* 0x000fe20000000000 */
[----:B------:R-:W-:Y:S01]  /*23e0*/  FADD R7, R134, -R16 ;  /* 0x8000001086077221 */ /* 0x000fe20000000000 */
[----:B------:R-:W-:Y:S01]  /*23f0*/  FADD R11, R132, -R165 ;  /* 0x800000a5840b7221 */ /* 0x000fe20000000000 */
[----:B------:R-:W-:Y:S01]  /*2400*/  FFMA R179, R179, R9, R72 ;  /* 0x00000009b3b37223 */ /* 0x000fe20000000048 */
[----:B------:R-:W-:Y:S01]  /*2410*/  FFMA R181, R181, R5, R74 ;  /* 0x00000005b5b57223 */ /* 0x000fe2000000004a */
[----:B------:R-:W1:Y:S01]  /*2420*/  MUFU.RCP R236, R236 ;  /* 0x000000ec00ec7308 */ /* 0x000e620000001000 */
[----:B----4-:R-:W-:Y:S01]  /*2430*/  FFMA R210, R199, R191, R34 ;  /* 0x000000bfc7d27223 */ /* 0x010fe20000000022 */
[----:B------:R-:W-:Y:S01]  /*2440*/  FMUL R199, R206, 0.25 ;  /* 0x3e800000cec77820 */ /* 0x000fe20000400000 */
[----:B------:R-:W-:Y:S01]  /*2450*/  FFMA R208, R208, R7, R73 ;  /* 0x00000007d0d07223 */ /* 0x000fe20000000049 */
[----:B------:R-:W-:Y:S01]  /*2460*/  FFMA R204, R204, R11, R71 ;  /* 0x0000000bcccc7223 */ /* 0x000fe20000000047 */
[----:B------:R-:W-:Y:S01]  /*2470*/  FADD R5, R127, -R196 ;  /* 0x800000c47f057221 */ /* 0x000fe20000000000 */
[----:B------:R-:W-:Y:S01]  /*2480*/  FADD R7, R138, -R171 ;  /* 0x800000ab8a077221 */ /* 0x000fe20000000000 */
[----:B------:R-:W-:Y:S01]  /*2490*/  FADD R9, R13, -R202 ;  /* 0x800000ca0d097221 */ /* 0x000fe20000000000 */
[----:B------:R-:W2:Y:S01]  /*24a0*/  MUFU.RCP R211, R211 ;  /* 0x000000d300d37308 */ /* 0x000ea20000001000 */
[----:B------:R-:W-:Y:S01]  /*24b0*/  FADD R11, R136, -R177 ;  /* 0x800000b1880b7221 */ /* 0x000fe20000000000 */
[----:B------:R-:W-:Y:S01]  /*24c0*/  FFMA R183, R228, R220, R33 ;  /* 0x000000dce4b77223 */ /* 0x000fe20000000021 */
[----:B0-----:R-:W-:Y:S01]  /*24d0*/  FFMA R214, R203, R201, R32 ;  /* 0x000000c9cbd67223 */ /* 0x001fe20000000020 */
[----:B------:R-:W-:Y:S01]  /*24e0*/  FSEL R203, R199, R206, P3 ;  /* 0x000000cec7cb7208 */ /* 0x000fe20001800000 */
[----:B------:R-:W-:Y:S01]  /*24f0*/  FFMA R175, R175, R5, R70 ;  /* 0x00000005afaf7223 */ /* 0x000fe20000000046 */
[----:B------:R-:W-:Y:S01]  /*2500*/  FFMA R200, R200, R7, R69 ;  /* 0x00000007c8c87223 */ /* 0x000fe20000000045 */
[----:B------:R-:W-:Y:S01]  /*2510*/  FFMA R173, R173, R9, R68 ;  /* 0x00000009adad7223 */ /* 0x000fe20000000044 */
[----:B------:R-:W0:Y:S01]  /*2520*/  MUFU.RCP R213, R213 ;  /* 0x000000d500d57308 */ /* 0x000e220000001000 */
[----:B-1----:R-:W-:Y:S01]  /*2530*/  FFMA R191, R236, R226, R31 ;  /* 0x000000e2ecbf7223 */ /* 0x002fe2000000001f */
[----:B------:R-:W-:Y:S01]  /*2540*/  FFMA R198, R198, R11, R67 ;  /* 0x0000000bc6c67223 */ /* 0x000fe20000000043 */
[----:B------:R-:W-:Y:S01]  /*2550*/  FADD R18, R18, -R135 ;  /* 0x8000008712127221 */ /* 0x000fe20000000000 */
[----:B------:R-:W-:Y:S01]  /*2560*/  FADD R5, R129, -R210 ;  /* 0x800000d281057221 */ /* 0x000fe20000000000 */
[----:B------:R-:W-:Y:S01]  /*2570*/  FADD R7, R142, -R183 ;  /* 0x800000b78e077221 */ /* 0x000fe20000000000 */
[----:B------:R-:W-:Y:S01]  /*2580*/  FADD R9, R15, -R214 ;  /* 0x800000d60f097221 */ /* 0x000fe20000000000 */
[----:B------:R-:W-:Y:S01]  /*2590*/  FADD R11, R140, -R191 ;  /* 0x800000bf8c0b7221 */ /* 0x000fe20000000000 */
[----:B------:R-:W1:Y:S01]  /*25a0*/  MUFU.RCP R242, R242 ;  /* 0x000000f200f27308 */ /* 0x000e620000001000 */
[----:B--2---:R-:W-:Y:S01]  /*25b0*/  FFMA R220, R211, R207, R30 ;  /* 0x000000cfd3dc7223 */ /* 0x004fe2000000001e */
[----:B------:R-:W-:Y:S01]  /*25c0*/  FFMA R197, R240, R234, R29 ;  /* 0x000000eaf0c57223 */ /* 0x000fe2000000001d */
[----:B------:R-:W-:Y:S01]  /*25d0*/  @!P5 FMUL R244, R244, 16777216 ;  /* 0x4b800000f4f4d820 */ /* 0x000fe20000400000 */
[----:B------:R-:W-:Y:S01]  /*25e0*/  @!P6 FMUL R219, R219, 16777216 ;  /* 0x4b800000dbdbe820 */ /* 0x000fe20000400000 */
[----:B------:R-:W-:Y:S01]  /*25f0*/  @!P4 FMUL R203, R203, 16777216 ;  /* 0x4b800000cbcbc820 */ /* 0x000fe20000400000 */
[----:B------:R-:W-:Y:S01]  /*2600*/  FFMA R230, R230, R18, R85 ;  /* 0x00000012e6e67223 */ /* 0x000fe20000000055 */
[----:B------:R-:W-:Y:S01]  /*2610*/  FFMA R169, R169, R5, R66 ;  /* 0x00000005a9a97223 */ /* 0x000fe20000000042 */
[----:B------:R-:W2:Y:S01]  /*2620*/  MUFU.RCP R217, R217 ;  /* 0x000000d900d97308 */ /* 0x000ea20000001000 */
[----:B0-----:R-:W-:Y:S01]  /*2630*/  FFMA R224, R213, R209, R28 ;  /* 0x000000d1d5e07223 */ /* 0x001fe2000000001c */
[----:B------:R-:W-:Y:S01]  /*2640*/  FFMA R194, R194, R7, R65 ;  /* 0x00000007c2c27223 */ /* 0x000fe20000000041 */
[----:B------:R-:W-:Y:S01]  /*2650*/  FFMA R167, R167, R9, R64 ;  /* 0x00000009a7a77223 */ /* 0x000fe20000000040 */
[----:B------:R-:W-:Y:S01]  /*2660*/  FFMA R192, R192, R11, R63 ;  /* 0x0000000bc0c07223 */ /* 0x000fe2000000003f */
[----:B------:R-:W-:Y:S01]  /*2670*/  FADD R121, R121, -R180 ;  /* 0x800000b479797221 */ /* 0x000fe20000000000 */
[----:B------:R-:W-:Y:S01]  /*2680*/  FADD R18, R126, -R10 ;  /* 0x8000000a7e127221 */ /* 0x000fe20000000000 */
[----:B------:R-:W-:Y:S01]  /*2690*/  FADD R5, R131, -R220 ;  /* 0x800000dc83057221 */ /* 0x000fe20000000000 */
[----:B------:R-:W0:Y:S01]  /*26a0*/  MUFU.RCP R246, R246 ;  /* 0x000000f600f67308 */ /* 0x000e220000001000 */
[----:B-1----:R-:W-:Y:S01]  /*26b0*/  FFMA R199, R242, R238, R27 ;  /* 0x000000eef2c77223 */ /* 0x002fe2000000001b */
[----:B------:R-:W-:Y:S01]  /*26c0*/  FADD R7, R146, -R197 ;  /* 0x800000c592077221 */ /* 0x000fe20000000000 */
[----:B------:R-:W-:Y:S01]  /*26d0*/  FADD R9, R17, -R224 ;  /* 0x800000e011097221 */ /* 0x000fe20000000000 */
[----:B------:R-:W-:Y:S01]  /*26e0*/  FFMA R195, R195, R121, R82 ;  /* 0x00000079c3c37223 */ /* 0x000fe20000000052 */
[----:B------:R-:W-:Y:S01]  /*26f0*/  FADD R11, R144, -R199 ;  /* 0x800000c7900b7221 */ /* 0x000fe20000000000 */
[----:B------:R-:W-:Y:S01]  /*2700*/  FFMA R218, R218, R18, R79 ;  /* 0x00000012dada7223 */ /* 0x000fe2000000004f */
[----:B------:R-:W-:Y:S01]  /*2710*/  FFMA R163, R163, R5, R62 ;  /* 0x00000005a3a37223 */ /* 0x000fe2000000003e */
[----:B------:R-:W1:Y:S01]  /*2720*/  MUFU.RCP R221, R248 ;  /* 0x000000f800dd7308 */ /* 0x000e620000001000 */
[----:B--2---:R-:W-:Y:S01]  /*2730*/  FFMA R226, R217, R215, R26 ;  /* 0x000000d7d9e27223 */ /* 0x004fe2000000001a */
[----:B------:R-:W-:Y:S01]  /*2740*/  FFMA R190, R190, R7, R61 ;  /* 0x00000007bebe7223 */ /* 0x000fe2000000003d */
[----:B------:R-:W-:Y:S01]  /*2750*/  FFMA R161, R161, R9, R60 ;  /* 0x00000009a1a17223 */ /* 0x000fe2000000003c */
[----:B------:R-:W-:Y:S01]  /*2760*/  FFMA R188, R188, R11, R59 ;  /* 0x0000000bbcbc7223 */ /* 0x000fe2000000003b */
[----:B------:R-:W-:Y:S01]  /*2770*/  FADD R122, R122, -R6 ;  /* 0x800000067a7a7221 */ /* 0x000fe20000000000 */
[----:B------:R-:W-:Y:S01]  /*2780*/  FADD R121, R123, -R184 ;  /* 0x800000b87b797221 */ /* 0x000fe20000000000 */
[----:B------:R-:W-:Y:S01]  /*2790*/  FADD R18, R130, -R4 ;  /* 0x8000000482127221 */ /* 0x000fe20000000000 */
[----:B------:R-:W2:Y:S01]  /*27a0*/  MUFU.RCP R250, R223 ;  /* 0x000000df00fa7308 */ /* 0x000ea20000001000 */
[----:B0-----:R-:W-:Y:S01]  /*27b0*/  FFMA R201, R246, R244, R25 ;  /* 0x000000f4f6c97223 */ /* 0x001fe20000000019 */
[----:B------:R-:W-:Y:S01]  /*27c0*/  FADD R5, R133, -R226 ;  /* 0x800000e285057221 */ /* 0x000fe20000000000 */
[----:B------:R-:W-:Y:S01]  /*27d0*/  FFMA R232, R232, R122, R83 ;  /* 0x0000007ae8e87223 */ /* 0x000fe20000000053 */
[----:B------:R-:W-:Y:S01]  /*27e0*/  FFMA R189, R189, R121, R78 ;  /* 0x00000079bdbd7223 */ /* 0x000fe2000000004e */
[----:B------:R-:W-:Y:S01]  /*27f0*/  FADD R7, R150, -R201 ;  /* 0x800000c996077221 */ /* 0x000fe20000000000 */
[----:B------:R-:W-:Y:S01]  /*2800*/  FFMA R212, R212, R18, R75 ;  /* 0x00000012d4d47223 */ /* 0x000fe2000000004b */
[----:B------:R-:W-:Y:S01]  /*2810*/  FFMA R159, R159, R5, R58 ;  /* 0x000000059f9f7223 */ /* 0x000fe2000000003a */
[----:B-1----:R-:W-:Y:S01]  /*2820*/  FFMA R228, R221, R219, R24 ;  /* 0x000000dbdde47223 */ /* 0x002fe20000000018 */
[----:B------:R-:W-:Y:S01]  /*2830*/  FFMA R186, R186, R7, R57 ;  /* 0x00000007baba7223 */ /* 0x000fe20000000039 */
[----:B------:R-:W-:Y:S01]  /*2840*/  FADD R217, R108, 1 ;  /* 0x3f8000006cd97421 */ /* 0x000fe20000000000 */
[----:B------:R-:W-:Y:S01]  /*2850*/  FADD R207, R118, 1 ;  /* 0x3f80000076cf7421 */ /* 0x000fe20000000000 */
[----:B------:R-:W-:Y:S01]  /*2860*/  FADD R9, R19, -R228 ;  /* 0x800000e413097221 */ /* 0x000fe20000000000 */
[----:B------:R-:W-:Y:S01]  /*2870*/  FADD R234, R117, 1 ;  /* 0x3f80000075ea7421 */ /* 0x000fe20000000000 */
[----:B------:R-:W-:Y:S01]  /*2880*/  FADD R236, R115, 1 ;  /* 0x3f80000073ec7421 */ /* 0x000fe20000000000 */
[----:B------:R-:W-:Y:S01]  /*2890*/  FADD R211, R114, 1 ;  /* 0x3f80000072d37421 */ /* 0x000fe20000000000 */
[----:B--2---:R-:W-:Y:S01]  /*28a0*/  FFMA R203, R250, R203, R23 ;  /* 0x000000cbfacb7223 */ /* 0x004fe20000000017 */
[----:B------:R-:W-:Y:S01]  /*28b0*/  FFMA R157, R157, R9, R56 ;  /* 0x000000099d9d7223 */ /* 0x000fe20000000038 */
[----:B------:R-:W-:Y:S01]  /*28c0*/  FADD R238, R113, 1 ;  /* 0x3f80000071ee7421 */ /* 0x000fe20000000000 */
[----:B------:R-:W-:Y:S01]  /*28d0*/  FADD R213, R112, 1 ;  /* 0x3f80000070d57421 */ /* 0x000fe20000000000 */
[----:B------:R-:W-:Y:S01]  /*28e0*/  FADD R11, R148, -R203 ;  /* 0x800000cb940b7221 */ /* 0x000fe20000000000 */
[----:B------:R-:W-:Y:S01]  /*28f0*/  FADD R240, R111, 1 ;  /* 0x3f8000006ff07421 */ /* 0x000fe20000000000 */
[----:B------:R-:W-:Y:S01]  /*2900*/  FADD R215, R110, 1 ;  /* 0x3f8000006ed77421 */ /* 0x000fe20000000000 */
[----:B------:R-:W-:Y:S01]  /*2910*/  FADD R242, R109, 1 ;  /* 0x3f8000006df27421 */ /* 0x000fe20000000000 */
[----:B------:R-:W-:Y:S01]  /*2920*/  FFMA R206, R206, R11, R55 ;  /* 0x0000000bcece7223 */ /* 0x000fe20000000037 */
[----:B------:R-:W-:Y:S01]  /*2930*/  FADD R209, R116, 1 ;  /* 0x3f80000074d17421 */ /* 0x000fe20000000000 */
[----:B------:R-:W-:-:S02]  /*2940*/  IMAD.MOV.U32 R18, RZ, RZ, R135 ;  /* 0x000000ffff127224 */ /* 0x000fc400078e0087 */
[----:B------:R-:W-:Y:S02]  /*2950*/  IMAD.MOV.U32 R5, RZ, RZ, R178 ;  /* 0x000000ffff057224 */ /* 0x000fe400078e00b2 */
[----:B------:R-:W-:Y:S02]  /*2960*/  IMAD.MOV.U32 R122, RZ, RZ, R6 ;  /* 0x000000ffff7a7224 */ /* 0x000fe400078e0006 */
[----:B------:R-:W-:Y:S02]  /*2970*/  IMAD.MOV.U32 R121, RZ, RZ, R180 ;  /* 0x000000ffff797224 */ /* 0x000fe400078e00b4 */
[----:B------:R-:W-:Y:S02]  /*2980*/  IMAD.MOV.U32 R124, RZ, RZ, R8 ;  /* 0x000000ffff7c7224 */ /* 0x000fe400078e0008 */
[----:B------:R-:W-:Y:S02]  /*2990*/  IMAD.MOV.U32 R7, RZ, RZ, R182 ;  /* 0x000000ffff077224 */ /* 0x000fe400078e00b6 */
        /* <DEDUP_REMOVED lines=26> */
.L_x_0:
[----:B------:R-:W-:Y:S02]  /*2b40*/  FSEL R54, R119, R54, P2 ;  /* 0x0000003677367208 */ /* 0x000fe40001000000 */
[----:B------:R-:W-:Y:S02]  /*2b50*/  FSEL R53, R18, R53, P2 ;  /* 0x0000003512357208 */ /* 0x000fe40001000000 */
[----:B------:R-:W-:Y:S02]  /*2b60*/  FSEL R52, R5, R52, P2 ;  /* 0x0000003405347208 */ /* 0x000fe40001000000 */
[----:B------:R-:W-:Y:S02]  /*2b70*/  FSEL R51, R122, R51, P2 ;  /* 0x000000337a337208 */ /* 0x000fe40001000000 */
[----:B------:R-:W-:Y:S02]  /*2b80*/  FSEL R50, R121, R50, P2 ;  /* 0x0000003279327208 */ /* 0x000fe40001000000 */
[----:B------:R-:W-:-:S02]  /*2b90*/  FSEL R49, R124, R49, P2 ;  /* 0x000000317c317208 */ /* 0x000fc40001000000 */
        /* <DEDUP_REMOVED lines=42> */
[----:B------:R-:W-:Y:S02]  /*2e40*/  PLOP3.LUT P2, PT, P0, PT, PT, 0x80, 0x0 ;  /* 0x000000000000781c */ /* 0x000fe4000074f070 */
[----:B------:R-:W-:Y:S01]  /*2e50*/  FSEL R28, R17, R28, P1 ;  /* 0x0000001c111c7208 */ /* 0x000fe20000800000 */
[----:B------:R-:W-:Y:S01]  /*2e60*/  IMAD.MOV.U32 R17, RZ, RZ, 0x800 ;  /* 0x00000800ff117424 */ /* 0x000fe200078e00ff */
        /* <DEDUP_REMOVED lines=42> */
[----:B------:R-:W-:Y:S02]  /*3110*/  PLOP3.LUT P0, PT, PT, PT, PT, 0x8, 0x0 ;  /* 0x000000000000781c */ /* 0x000fe40003f0e170 */
[----:B------:R-:W-:Y:S02]  /*3120*/  FSEL R91, R172, R91, P1 ;  /* 0x0000005bac5b7208 */ /* 0x000fe40000800000 */
[----:B------:R-:W-:Y:S02]  /*3130*/  FSEL R90, R153, R90, P1 ;  /* 0x0000005a995a7208 */ /* 0x000fe40000800000 */
[----:B------:R-:W-:-:S02]  /*3140*/  FSEL R89, R174, R89, P1 ;  /* 0x00000059ae597208 */ /* 0x000fc40000800000 */
[----:B------:R-:W-:Y:S02]  /*3150*/  FSEL R88, R155, R88, P1 ;  /* 0x000000589b587208 */ /* 0x000fe40000800000 */
[----:B------:R-:W-:Y:S01]  /*3160*/  FSEL R87, R176, R87, P1 ;  /* 0x00000057b0577208 */ /* 0x000fe20000800000 */
[----:B------:R-:W-:Y:S01]  /*3170*/  @!P2 CALL.REL.NOINC `(.L_x_1) ;  /* 0x000000100000a944 */ /* 0x000fe20003c00000 */
[----:B------:R-:W-:Y:S05]  /*3180*/  BRA `(.L_x_2) ;  /* 0xffffd27000007947 */ /* 0x000fea000383ffff */
.L_x_1:
[----:B------:R-:W-:Y:S01]  /*3190*/  FADD R19, R118, R117 ;  /* 0x0000007576137221 */ /* 0x000fe20000000000 */
[----:B------:R-:W-:Y:S01]  /*31a0*/  FMUL R8, R117, 0.25 ;  /* 0x3e80000075087820 */ /* 0x000fe20000400000 */
[----:B------:R-:W-:Y:S01]  /*31b0*/  FADD R53, -R54, R53 ;  /* 0x0000003536357221 */ /* 0x000fe20000000100 */
[----:B------:R-:W-:Y:S01]  /*31c0*/  FADD R18, R70, R69 ;  /* 0x0000004546127221 */ /* 0x000fe20000000000 */
[----:B------:R-:W-:Y:S01]  /*31d0*/  FADD R69, -R38, R37 ;  /* 0x0000002526457221 */ /* 0x000fe20000000100 */
[----:B------:R-:W-:Y:S01]  /*31e0*/  FSETP.GT.AND P0, PT, |R19|, 8.50705917302346158658e+37, PT ;  /* 0x7e8000001300780b */ /* 0x000fe20003f04200 */
[----:B------:R-:W-:Y:S01]  /*31f0*/  FMUL R7, R53, R53 ;  /* 0x0000003535077220 */ /* 0x000fe20000400000 */
[----:B------:R-:W-:Y:S01]  /*3200*/  FSETP.GEU.AND P2, PT, |R19|, 1.175494350822287508e-38, PT ;  /* 0x008000001300780b */ /* 0x000fe20003f4e200 */
[----:B------:R-:W-:Y:S01]  /*3210*/  FMUL R9, R69, R69 ;  /* 0x0000004545097220 */ /* 0x000fe20000400000 */
[----:B------:R-:W-:Y:S01]  /*3220*/  FSEL R10, R8, R117, P0 ;  /* 0x00000075080a7208 */ /* 0x000fe20000000000 */
[----:B------:R-:W-:Y:S01]  /*3230*/  FMUL R8, R19, 0.25 ;  /* 0x3e80000013087820 */ /* 0x000fe20000400000 */
[----:B------:R-:W-:Y:S01]  /*3240*/  FMUL R118, R118, R7 ;  /* 0x0000000776767220 */ /* 0x000fe20000400000 */
[----:B------:R-:W-:Y:S01]  /*3250*/  FADD R86, R86, R85 ;  /* 0x0000005556567221 */ /* 0x000fe20000000000 */
[C---:B------:R-:W-:Y:S01]  /*3260*/  FADD R119, R102.reuse, R101 ;  /* 0x0000006566777221 */ /* 0x040fe20000000000 */
[----:B------:R-:W-:Y:S01]  /*3270*/  FMUL R85, R102, R9 ;  /* 0x0000000966557220 */ /* 0x000fe20000400000 */
[----:B------:R-:W-:Y:S01]  /*3280*/  FSEL R7, R8, R19, P0 ;  /* 0x0000001308077208 */ /* 0x000fe20000000000 */
[----:B------:R-:W-:Y:S01]  /*3290*/  FADD R102, R116, R19 ;  /* 0x0000001374667221 */ /* 0x000fe20000000000 */
[----:B------:R-:W-:Y:S01]  /*32a0*/  FMUL R12, R101, 0.25 ;  /* 0x3e800000650c7820 */ /* 0x000fe20000400000 */
[----:B------:R-:W-:Y:S01]  /*32b0*/  FSETP.GT.AND P1, PT, |R119|, 8.50705917302346158658e+37, PT ;  /* 0x7e8000007700780b */ /* 0x000fe20003f24200 */
[----:B------:R-:W-:Y:S01]  /*32c0*/  FADD R70, R100, R119 ;  /* 0x0000007764467221 */ /* 0x000fe20000000000 */
[----:B------:R-:W-:Y:S01]  /*32d0*/  @!P2 FMUL R7, R7, 16777216 ;  /* 0x4b8000000707a820 */ /* 0x000fe20000400000 */
[----:B------:R-:W-:Y:S01]  /*32e0*/  FADD R13, R115, R102 ;  /* 0x00000066730d7221 */ /* 0x000fe20000000000 */
[C---:B------:R-:W-:Y:S01]  /*32f0*/  FSETP.GEU.AND P3, PT, |R119|.reuse, 1.175494350822287508e-38, PT ;  /* 0x008000007700780b */ /* 0x040fe20003f6e200 */
[----:B------:R-:W-:Y:S01]  /*3300*/  FMUL R8, R119, 0.25 ;  /* 0x3e80000077087820 */ /* 0x000fe20000400000 */
[----:B------:R-:W-:Y:S01]  /*3310*/  FSEL R101, R12, R101, P1 ;  /* 0x000000650c657208 */ /* 0x000fe20000800000 */
[----:B------:R-:W-:Y:S01]  /*3320*/  FMUL R12, R115, 0.25 ;  /* 0x3e800000730c7820 */ /* 0x000fe20000400000 */
[----:B------:R-:W0:Y:S01]  /*3330*/  MUFU.RCP R7, R7 ;  /* 0x0000000700077308 */ /* 0x000e220000001000 */
[----:B------:R-:W-:Y:S01]  /*3340*/  FSETP.GT.AND P0, PT, |R13|, 8.50705917302346158658e+37, PT ;  /* 0x7e8000000d00780b */ /* 0x000fe20003f04200 */
[----:B------:R-:W-:Y:S01]  /*3350*/  FMUL R11, R100, 0.25 ;  /* 0x3e800000640b7820 */ /* 0x000fe20000400000 */
[----:B------:R-:W-:Y:S01]  /*3360*/  FSETP.GT.AND P4, PT, |R70|, 8.50705917302346158658e+37, PT ;  /* 0x7e8000004600780b */ /* 0x000fe20003f84200 */
[C---:B------:R-:W-:Y:S01]  /*3370*/  FADD R15, R99.reuse, R70 ;  /* 0x00000046630f7221 */ /* 0x040fe20000000000 */
[----:B------:R-:W-:Y:S01]  /*3380*/  FSEL R115, R12, R115, P0 ;  /* 0x000000730c737208 */ /* 0x000fe20000000000 */
[----:B------:R-:W-:Y:S01]  /*3390*/  @!P2 FMUL R10, R10, 16777216 ;  /* 0x4b8000000a0aa820 */ /* 0x000fe20000400000 */
[----:B------:R-:W-:Y:S01]  /*33a0*/  FSEL R12, R8, R119, P1 ;  /* 0x00000077080c7208 */ /* 0x000fe20000800000 */
[----:B------:R-:W-:Y:S01]  /*33b0*/  FMUL R14, R99, 0.25 ;  /* 0x3e800000630e7820 */ /* 0x000fe20000400000 */
[----:B------:R-:W-:Y:S01]  /*33c0*/  FSETP.GEU.AND P6, PT, |R70|, 1.175494350822287508e-38, PT ;  /* 0x008000004600780b */ /* 0x000fe20003fce200 */
[----:B------:R-:W-:Y:S01]  /*33d0*/  FMUL R9, R116, 0.25 ;  /* 0x3e80000074097820 */ /* 0x000fe20000400000 */
[----:B------:R-:W-:Y:S01]  /*33e0*/  FSEL R100, R11, R100, P4 ;  /* 0x000000640b647208 */ /* 0x000fe20002000000 */
[----:B------:R-:W-:Y:S01]  /*33f0*/  @!P3 FMUL R12, R12, 16777216 ;  /* 0x4b8000000c0cb820 */ /* 0x000fe20000400000 */
[----:B------:R-:W-:Y:S01]  /*3400*/  FSETP.GT.AND P2, PT, |R15|, 8.50705917302346158658e+37, PT ;  /* 0x7e8000000f00780b */ /* 0x000fe20003f44200 */
[----:B------:R-:W-:Y:S01]  /*3410*/  FADD R8, R114, R13 ;  /* 0x0000000d72087221 */ /* 0x000fe20000000000 */
[----:B------:R-:W-:Y:S01]  /*3420*/  FSETP.GT.AND P5, PT, |R102|, 8.50705917302346158658e+37, PT ;  /* 0x7e8000006600780b */ /* 0x000fe20003fa4200 */
[----:B0-----:R-:W-:Y:S01]  /*3430*/  FMUL R11, R7, R10 ;  /* 0x0000000a070b7220 */ /* 0x001fe20000400000 */
[----:B------:R-:W-:Y:S01]  /*3440*/  FMUL R7, R70, 0.25 ;  /* 0x3e80000046077820 */ /* 0x000fe20000400000 */
[----:B------:R-:W-:Y:S01]  /*3450*/  FSETP.GEU.AND P1, PT, |R102|, 1.175494350822287508e-38, PT ;  /* 0x008000006600780b */ /* 0x000fe20003f2e200 */
[----:B------:R-:W0:Y:S01]  /*3460*/  MUFU.RCP R12, R12 ;  /* 0x0000000c000c7308 */ /* 0x000e220000001000 */
[----:B------:R-:W-:Y:S01]  /*3470*/  FSEL R117, R14, R99, P2 ;  /* 0x000000630e757208 */ /* 0x000fe20001000000 */
[----:B------:R-:W-:Y:S01]  /*3480*/  FMUL R17, R114, 0.25 ;  /* 0x3e80000072117820 */ /* 0x000fe20000400000 */
[----:B------:R-:W-:Y:S01]  /*3490*/  FSEL R99, R7, R70, P4 ;  /* 0x0000004607637208 */ /* 0x000fe20002000000 */
[----:B------:R-:W-:Y:S01]  /*34a0*/  FADD R7, R113, R8 ;  /* 0x0000000871077221 */ /* 0x000fe20000000000 */
[----:B------:R-:W-:Y:S01]  /*34b0*/  FSEL R116, R9, R116, P5 ;  /* 0x0000007409747208 */ /* 0x000fe20002800000 */
[----:B------:R-:W-:Y:S01]  /*34c0*/  FMUL R9, R102, 0.25 ;  /* 0x3e80000066097820 */ /* 0x000fe20000400000 */
[----:B------:R-:W-:Y:S01]  /*34d0*/  @!P3 FMUL R101, R101, 16777216 ;  /* 0x4b8000006565b820 */ /* 0x000fe20000400000 */
[----:B------:R-:W-:Y:S01]  /*34e0*/  @!P6 FMUL R99, R99, 16777216 ;  /* 0x4b8000006363e820 */ /* 0x000fe20000400000 */
[----:B------:R-:W-:Y:S01]  /*34f0*/  FMUL R14, R113, 0.25 ;  /* 0x3e800000710e7820 */ /* 0x000fe20000400000 */
[----:B------:R-:W-:Y:S01]  /*3500*/  FADD R10, R98, R15 ;  /* 0x0000000f620a7221 */ /* 0x000fe20000000000 */
[----:B------:R-:W-:Y:S01]  /*3510*/  FSEL R9, R9, R102, P5 ;  /* 0x0000006609097208 */ /* 0x000fe20002800000 */
[----:B------:R-:W-:Y:S01]  /*3520*/  @!P1 FMUL R116, R116, 16777216 ;  /* 0x4b80000074749820 */ /* 0x000fe20000400000 */
[----:B------:R-:W-:Y:S01]  /*3530*/  FSETP.GT.AND P5, PT, |R8|, 8.50705917302346158658e+37, PT ;  /* 0x7e8000000800780b */ /* 0x000fe20003fa4200 */
[----:B------:R-:W1:Y:S01]  /*3540*/  MUFU.RCP R99, R99 ;  /* 0x0000006300637308 */ /* 0x000e620000001000 */
[----:B------:R-:W-:Y:S01]  /*3550*/  FSETP.GEU.AND P4, PT, |R13|, 1.175494350822287508e-38, PT ;  /* 0x008000000d00780b */ /* 0x000fe20003f8e200 */
[----:B------:R-:W-:Y:S01]  /*3560*/  @!P1 FMUL R9, R9, 16777216 ;  /* 0x4b80000009099820 */ /* 0x000fe20000400000 */
[----:B------:R-:W-:Y:S01]  /*3570*/  FSETP.GT.AND P1, PT, |R7|, 8.50705917302346158658e+37, PT ;  /* 0x7e8000000700780b */ /* 0x000fe20003f24200 */
[----:B0-----:R-:W-:Y:S01]  /*3580*/  FMUL R101, R12, R101 ;  /* 0x000000650c657220 */ /* 0x001fe20000400000 */
[----:B------:R-:W-:Y:S01]  /*3590*/  FSEL R37, R17, R114, P5 ;  /* 0x0000007211257208 */ /* 0x000fe20002800000 */
[----:B------:R-:W-:Y:S01]  /*35a0*/  FMUL R17, R98, 0.25 ;  /* 0x3e80000062117820 */ /* 0x000fe20000400000 */
[----:B------:R-:W-:Y:S01]  /*35b0*/  FMUL R12, R13, 0.25 ;  /* 0x3e8000000d0c7820 */ /* 0x000fe20000400000 */
[----:B------:R-:W-:Y:S01]  /*35c0*/  FSEL R113, R14, R113, P1 ;  /* 0x000000710e717208 */ /* 0x000fe20000800000 */
[----:B------:R-:W-:Y:S01]  /*35d0*/  FMUL R14, R15, 0.25 ;  /* 0x3e8000000f0e7820 */ /* 0x000fe20000400000 */
[----:B------:R-:W-:Y:S01]  /*35e0*/  FSETP.GT.AND P3, PT, |R10|, 8.50705917302346158658e+37, PT ;  /* 0x7e8000000a00780b */ /* 0x000fe20003f64200 */
[----:B------:R-:W-:Y:S01]  /*35f0*/  @!P6 FMUL R100, R100, 16777216 ;  /* 0x4b8000006464e820 */ /* 0x000fe20000400000 */
[----:B------:R-:W-:Y:S01]  /*3600*/  FSETP.NEU.AND P6, PT, R119, RZ, PT ;  /* 0x000000ff7700720b */ /* 0x000fe20003fcd000 */
[----:B------:R-:W0:Y:S01]  /*3610*/  MUFU.RCP R9, R9 ;  /* 0x0000000900097308 */ /* 0x000e220000001000 */
[----:B------:R-:W-:Y:S01]  /*3620*/  FSEL R121, R17, R98, P3 ;  /* 0x0000006211797208 */ /* 0x000fe20001800000 */
[----:B------:R-:W-:Y:S01]  /*3630*/  @!P4 FMUL R115, R115, 16777216 ;  /* 0x4b8000007373c820 */ /* 0x000fe20000400000 */
[----:B------:R-:W-:Y:S01]  /*3640*/  FSEL R12, R12, R13, P0 ;  /* 0x0000000d0c0c7208 */ /* 0x000fe20000000000 */
[----:B-1----:R-:W-:Y:S01]  /*3650*/  FMUL R100, R99, R100 ;  /* 0x0000006463647220 */ /* 0x002fe20000400000 */
[----:B------:R-:W-:Y:S01]  /*3660*/  FSEL R98, R14, R15, P2 ;  /* 0x0000000f0e627208 */ /* 0x000fe20001000000 */
[----:B------:R-:W-:Y:S01]  /*3670*/  FMUL R17, R8, 0.25 ;  /* 0x3e80000008117820 */ /* 0x000fe20000400000 */
[----:B------:R-:W-:Y:S01]  /*3680*/  FSEL R101, R101, RZ, P6 ;  /* 0x000000ff65657208 */ /* 0x000fe20003000000 */
[----:B------:R-:W-:Y:S01]  /*3690*/  @!P4 FMUL R12, R12, 16777216 ;  /* 0x4b8000000c0cc820 */ /* 0x000fe20000400000 */
[----:B------:R-:W-:Y:S01]  /*36a0*/  FSETP.NEU.AND P2, PT, R19, RZ, PT ;  /* 0x000000ff1300720b */ /* 0x000fe20003f4d000 */
[----:B------:R-:W-:Y:S01]  /*36b0*/  FMUL R114, R97, 0.25 ;  /* 0x3e80000061727820 */ /* 0x000fe20000400000 */
[----:B------:R-:W-:Y:S01]  /*36c0*/  FSETP.GEU.AND P0, PT, |R15|, 1.175494350822287508e-38, PT ;  /* 0x008000000f00780b */ /* 0x000fe20003f0e200 */
[----:B------:R-:W-:Y:S01]  /*36d0*/  FFMA R99, R69, R101, R38 ;  /* 0x0000006545637223 */ /* 0x000fe20000000026 */
[C---:B------:R-:W-:Y:S01]  /*36e0*/  FSETP.GEU.AND P6, PT, |R10|.reuse, 1.175494350822287508e-38, PT ;  /* 0x008000000a00780b */ /* 0x040fe20003fce200 */
[----:B------:R-:W-:Y:S01]  /*36f0*/  FMUL R69, R10, 0.25 ;  /* 0x3e8000000a457820 */ /* 0x000fe20000400000 */
[----:B------:R-:W-:Y:S01]  /*3700*/  FSEL R11, R11, RZ, P2 ;  /* 0x000000ff0b0b7208 */ /* 0x000fe20001000000 */
[----:B------:R-:W-:Y:S01]  /*3710*/  FFMA R101, R101, R85, R18 ;  /* 0x0000005565657223 */ /* 0x000fe20000000012 */
[C---:B------:R-:W-:Y:S01]  /*3720*/  FSETP.GEU.AND P4, PT, |R7|.reuse, 1.175494350822287508e-38, PT ;  /* 0x008000000700780b */ /* 0x040fe20003f8e200 */
[----:B------:R-:W-:Y:S01]  /*3730*/  FMUL R18, R7, 0.25 ;  /* 0x3e80000007127820 */ /* 0x000fe20000400000 */
[----:B------:R-:W-:Y:S01]  /*3740*/  FSETP.GEU.AND P2, PT, |R8|, 1.175494350822287508e-38, PT ;  /* 0x008000000800780b */ /* 0x000fe20003f4e200 */
[----:B------:R-:W-:Y:S01]  /*3750*/  FFMA R53, R53, R11, R54 ;  /* 0x0000000b35357223 */ /* 0x000fe20000000036 */
[----:B------:R-:W-:Y:S01]  /*3760*/  FSEL R54, R69, R10, P3 ;  /* 0x0000000a45367208 */ /* 0x000fe20001800000 */
[----:B------:R1:W2:Y:S01]  /*3770*/  MUFU.RCP R14, R12 ;  /* 0x0000000c000e7308 */ /* 0x0002a20000001000 */
[----:B------:R-:W-:Y:S01]  /*3780*/  FSEL R18, R18, R7, P1 ;  /* 0x0000000712127208 */ /* 0x000fe20000800000 */
[----:B------:R-:W-:Y:S01]  /*3790*/  @!P0 FMUL R98, R98, 16777216 ;  /* 0x4b80000062628820 */ /* 0x000fe20000400000 */
[----:B------:R-:W-:Y:S01]  /*37a0*/  FSEL R16, R17, R8, P5 ;  /* 0x0000000811107208 */ /* 0x000fe20002800000 */
[----:B------:R-:W-:Y:S01]  /*37b0*/  @!P6 FMUL R54, R54, 16777216 ;  /* 0x4b8000003636e820 */ /* 0x000fe20000400000 */
[----:B0-----:R-:W-:Y:S01]  /*37c0*/  FMUL R116, R9, R116 ;  /* 0x0000007409747220 */ /* 0x001fe20000400000 */
[----:B------:R-:W-:Y:S01]  /*37d0*/  FADD R9, R97, R10 ;  /* 0x0000000a61097221 */ /* 0x000fe20000000000 */
[----:B------:R-:W-:Y:S01]  /*37e0*/  FFMA R17, R11, R118, R86 ;  /* 0x000000760b117223 */ /* 0x000fe20000000056 */
[----:B------:R-:W-:Y:S01]  /*37f0*/  @!P4 FMUL R18, R18, 16777216 ;  /* 0x4b8000001212c820 */ /* 0x000fe20000400000 */
[----:B------:R-:W0:Y:S01]  /*3800*/  MUFU.RCP R98, R98 ;  /* 0x0000006200627308 */ /* 0x000e220000001000 */
[----:B------:R-:W-:Y:S01]  /*3810*/  @!P2 FMUL R16, R16, 16777216 ;  /* 0x4b8000001010a820 */ /* 0x000fe20000400000 */
[C---:B-1----:R-:W-:Y:S01]  /*3820*/  FADD R12, R112.reuse, R7 ;  /* 0x00000007700c7221 */ /* 0x042fe20000000000 */
[----:B------:R-:W-:Y:S01]  /*3830*/  FMUL R11, R112, 0.25 ;  /* 0x3e800000700b7820 */ /* 0x000fe20000400000 */
[----:B------:R-:W-:Y:S01]  /*3840*/  @!P0 FMUL R117, R117, 16777216 ;  /* 0x4b80000075758820 */ /* 0x000fe20000400000 */
[C---:B------:R-:W-:Y:S01]  /*3850*/  FSETP.GEU.AND P1, PT, |R9|.reuse, 1.175494350822287508e-38, PT ;  /* 0x008000000900780b */ /* 0x040fe20003f2e200 */
[----:B------:R-:W-:Y:S01]  /*3860*/  FADD R69, R84, R17 ;  /* 0x0000001154457221 */ /* 0x000fe20000000000 */
[----:B------:R-:W-:Y:S01]  /*3870*/  FSETP.GT.AND P0, PT, |R12|, 8.50705917302346158658e+37, PT ;  /* 0x7e8000000c00780b */ /* 0x000fe20003f04200 */
[----:B------:R-:W1:Y:S01]  /*3880*/  MUFU.RCP R54, R54 ;  /* 0x0000003600367308 */ /* 0x000e620000001000 */
[----:B--2---:R-:W-:Y:S01]  /*3890*/  FMUL R115, R14, R115 ;  /* 0x000000730e737220 */ /* 0x004fe20000400000 */
[C---:B------:R-:W-:Y:S01]  /*38a0*/  FADD R14, R96.reuse, R9 ;  /* 0x00000009600e7221 */ /* 0x040fe20000000000 */
[C---:B------:R-:W-:Y:S01]  /*38b0*/  FMUL R84, R9.reuse, 0.25 ;  /* 0x3e80000009547820 */ /* 0x040fe20000400000 */
[----:B------:R-:W-:Y:S01]  /*38c0*/  FSETP.GT.AND P5, PT, |R9|, 8.50705917302346158658e+37, PT ;  /* 0x7e8000000900780b */ /* 0x000fe20003fa4200 */
[----:B------:R-:W-:Y:S01]  /*38d0*/  @!P6 FMUL R121, R121, 16777216 ;  /* 0x4b8000007979e820 */ /* 0x000fe20000400000 */
[----:B------:R-:W-:Y:S01]  /*38e0*/  FSEL R85, R11, R112, P0 ;  /* 0x000000700b557208 */ /* 0x000fe20000000000 */
[----:B------:R-:W-:Y:S01]  /*38f0*/  FMUL R11, R96, 0.25 ;  /* 0x3e800000600b7820 */ /* 0x000fe20000400000 */
[----:B------:R-:W2:Y:S01]  /*3900*/  MUFU.RCP R18, R18 ;  /* 0x0000001200127308 */ /* 0x000ea20000001000 */
[----:B------:R-:W-:Y:S01]  /*3910*/  FSETP.GT.AND P3, PT, |R14|, 8.50705917302346158658e+37, PT ;  /* 0x7e8000000e00780b */ /* 0x000fe20003f64200 */
[----:B------:R-:W-:Y:S01]  /*3920*/  FADD R17, R95, R14 ;  /* 0x0000000e5f117221 */ /* 0x000fe20000000000 */
[----:B------:R-:W-:Y:S01]  /*3930*/  @!P4 FMUL R113, R113, 16777216 ;  /* 0x4b8000007171c820 */ /* 0x000fe20000400000 */
[----:B------:R-:W-:Y:S01]  /*3940*/  FSETP.NEU.AND P4, PT, R102, RZ, PT ;  /* 0x000000ff6600720b */ /* 0x000fe20003f8d000 */
[----:B0-----:R-:W-:Y:S01]  /*3950*/  FMUL R98, R98, R117 ;  /* 0x0000007562627220 */ /* 0x001fe20000400000 */
[----:B------:R-:W-:Y:S01]  /*3960*/  FSEL R84, R84, R9, P5 ;  /* 0x0000000954547208 */ /* 0x000fe20002800000 */
[----:B------:R-:W-:Y:S01]  /*3970*/  @!P2 FMUL R37, R37, 16777216 ;  /* 0x4b8000002525a820 */ /* 0x000fe20000400000 */
[----:B------:R-:W0:Y:S01]  /*3980*/  MUFU.RCP R16, R16 ;  /* 0x0000001000107308 */ /* 0x000e220000001000 */
[----:B-1----:R-:W-:Y:S01]  /*3990*/  FMUL R121, R54, R121 ;  /* 0x0000007936797220 */ /* 0x002fe20000400000 */
[----:B------:R-:W-:Y:S01]  /*39a0*/  FSEL R123, R114, R97, P5 ;  /* 0x00000061727b7208 */ /* 0x000fe20002800000 */
[----:B------:R-:W-:Y:S01]  /*39b0*/  FMUL R54, R95, 0.25 ;  /* 0x3e8000005f367820 */ /* 0x000fe20000400000 */
[----:B------:R-:W-:Y:S01]  /*39c0*/  FSEL R117, R11, R96, P3 ;  /* 0x000000600b757208 */ /* 0x000fe20001800000 */
[----:B------:R-:W-:Y:S01]  /*39d0*/  FADD R11, R111, R12 ;  /* 0x0000000c6f0b7221 */ /* 0x000fe20000000000 */
[----:B------:R-:W-:Y:S01]  /*39e0*/  FSETP.GT.AND P5, PT, |R17|, 8.50705917302346158658e+37, PT ;  /* 0x7e8000001100780b */ /* 0x000fe20003fa4200 */
[----:B------:R-:W-:Y:S01]  /*39f0*/  FADD R52, R52, -R53 ;  /* 0x8000003534347221 */ /* 0x000fe20000000000 */
[----:B------:R-:W-:Y:S01]  /*3a00*/  FSEL R116, R116, RZ, P4 ;  /* 0x000000ff74747208 */ /* 0x000fe20002000000 */
[----:B--2---:R-:W-:Y:S01]  /*3a10*/  FMUL R113, R18, R113 ;  /* 0x0000007112717220 */ /* 0x004fe20000400000 */
[----:B------:R-:W-:Y:S01]  /*3a20*/  FADD R18, R94, R17 ;  /* 0x000000115e127221 */ /* 0x000fe20000000000 */
[----:B------:R-:W-:Y:S01]  /*3a30*/  @!P1 FMUL R84, R84, 16777216 ;  /* 0x4b80000054549820 */ /* 0x000fe20000400000 */
[----:B------:R-:W-:Y:S01]  /*3a40*/  FSEL R112, R54, R95, P5 ;  /* 0x0000005f36707208 */ /* 0x000fe20002800000 */
[----:B------:R-:W-:Y:S01]  /*3a50*/  @!P1 FMUL R123, R123, 16777216 ;  /* 0x4b8000007b7b9820 */ /* 0x000fe20000400000 */
[----:B------:R-:W-:Y:S01]  /*3a60*/  FSETP.GT.AND P2, PT, |R11|, 8.50705917302346158658e+37, PT ;  /* 0x7e8000000b00780b */ /* 0x000fe20003f44200 */
[----:B------:R-:W-:Y:S01]  /*3a70*/  FMUL R95, R94, 0.25 ;  /* 0x3e8000005e5f7820 */ /* 0x000fe20000400000 */
[----:B0-----:R-:W-:Y:S01]  /*3a80*/  FMUL R38, R16, R37 ;  /* 0x0000002510267220 */ /* 0x001fe20000400000 */
[----:B------:R-:W-:Y:S01]  /*3a90*/  FMUL R16, R111, 0.25 ;  /* 0x3e8000006f107820 */ /* 0x000fe20000400000 */
[----:B------:R-:W-:Y:S01]  /*3aa0*/  FFMA R54, R52, R116, R53 ;  /* 0x0000007434367223 */ /* 0x000fe20000000035 */
[----:B------:R-:W-:Y:S01]  /*3ab0*/  FSETP.GT.AND P1, PT, |R18|, 8.50705917302346158658e+37, PT ;  /* 0x7e8000001200780b */ /* 0x000fe20003f24200 */
[----:B------:R-:W-:Y:S01]  /*3ac0*/  FMUL R53, R14, 0.25 ;  /* 0x3e8000000e357820 */ /* 0x000fe20000400000 */
[----:B------:R-:W0:Y:S01]  /*3ad0*/  MUFU.RCP R84, R84 ;  /* 0x0000005400547308 */ /* 0x000e220000001000 */
[----:B------:R-:W-:Y:S01]  /*3ae0*/  FSEL R86, R16, R111, P2 ;  /* 0x0000006f10567208 */ /* 0x000fe20001000000 */
[----:B------:R-:W-:Y:S01]  /*3af0*/  FMUL R37, R12, 0.25 ;  /* 0x3e8000000c257820 */ /* 0x000fe20000400000 */
[----:B------:R-:W-:Y:S01]  /*3b00*/  FSEL R111, R95, R94, P1 ;  /* 0x0000005e5f6f7208 */ /* 0x000fe20000800000 */
[----:B------:R-:W-:Y:S01]  /*3b10*/  FMUL R52, R52, R52 ;  /* 0x0000003434347220 */ /* 0x000fe20000400000 */
[----:B------:R-:W-:Y:S01]  /*3b20*/  FSEL R95, R53, R14, P3 ;  /* 0x0000000e355f7208 */ /* 0x000fe20001800000 */
[----:B------:R-:W-:Y:S01]  /*3b30*/  FADD R16, R110, R11 ;  /* 0x0000000b6e107221 */ /* 0x000fe20000000000 */
[----:B------:R-:W-:Y:S01]  /*3b40*/  FSETP.GEU.AND P6, PT, |R12|, 1.175494350822287508e-38, PT ;  /* 0x008000000c00780b */ /* 0x000fe20003fce200 */
[----:B------:R-:W-:Y:S01]  /*3b50*/  FADD R101, R68, R101 ;  /* 0x0000006544657221 */ /* 0x000fe20000000000 */
[----:B------:R-:W-:Y:S01]  /*3b60*/  FSETP.NEU.AND P3, PT, R13, RZ, PT ;  /* 0x000000ff0d00720b */ /* 0x000fe20003f6d000 */
[----:B------:R-:W-:Y:S01]  /*3b70*/  FMUL R52, R19, R52 ;  /* 0x0000003413347220 */ /* 0x000fe20000400000 */
[----:B------:R-:W-:Y:S01]  /*3b80*/  FSEL R37, R37, R12, P0 ;  /* 0x0000000c25257208 */ /* 0x000fe20000000000 */
[----:B------:R-:W-:Y:S01]  /*3b90*/  FADD R19, R109, R16 ;  /* 0x000000106d137221 */ /* 0x000fe20000000000 */
[----:B------:R-:W-:Y:S01]  /*3ba0*/  FSEL R115, R115, RZ, P3 ;  /* 0x000000ff73737208 */ /* 0x000fe20001800000 */
[----:B------:R-:W-:Y:S01]  /*3bb0*/  FMUL R94, R109, 0.25 ;  /* 0x3e8000006d5e7820 */ /* 0x000fe20000400000 */
[----:B------:R-:W-:Y:S01]  /*3bc0*/  FSETP.NEU.AND P3, PT, R15, RZ, PT ;  /* 0x000000ff0f00720b */ /* 0x000fe20003f6d000 */
[----:B0-----:R-:W-:Y:S01]  /*3bd0*/  FMUL R123, R84, R123 ;  /* 0x0000007b547b7220 */ /* 0x001fe20000400000 */
[----:B------:R-:W-:Y:S01]  /*3be0*/  FMUL R84, R11, 0.25 ;  /* 0x3e8000000b547820 */ /* 0x000fe20000400000 */
[----:B------:R-:W-:Y:S01]  /*3bf0*/  FSETP.NEU.AND P4, PT, R70, RZ, PT ;  /* 0x000000ff4600720b */ /* 0x000fe20003f8d000 */
[----:B------:R-:W-:Y:S01]  /*3c00*/  FADD R36, R36, -R99 ;  /* 0x8000006324247221 */ /* 0x000fe20000000000 */
[----:B------:R-:W-:Y:S01]  /*3c10*/  FSEL R98, R98, RZ, P3 ;  /* 0x000000ff62627208 */ /* 0x000fe20001800000 */
[----:B------:R-:W-:Y:S01]  /*3c20*/  @!P6 FMUL R37, R37, 16777216 ;  /* 0x4b8000002525e820 */ /* 0x000fe20000400000 */
[----:B------:R-:W-:Y:S01]  /*3c30*/  FSETP.GEU.AND P3, PT, |R11|, 1.175494350822287508e-38, PT ;  /* 0x008000000b00780b */ /* 0x000fe20003f6e200 */
[----:B------:R-:W-:Y:S01]  /*3c40*/  @!P6 FMUL R85, R85, 16777216 ;  /* 0x4b8000005555e820 */ /* 0x000fe20000400000 */
[----:B------:R-:W-:Y:S01]  /*3c50*/  FSETP.GEU.AND P6, PT, |R14|, 1.175494350822287508e-38, PT ;  /* 0x008000000e00780b */ /* 0x000fe20003fce200 */
[----:B------:R-:W0:Y:S01]  /*3c60*/  MUFU.RCP R68, R37 ;  /* 0x0000002500447308 */ /* 0x000e220000001000 */
[----:B------:R-:W-:Y:S01]  /*3c70*/  FSEL R53, R84, R11, P2 ;  /* 0x0000000b54357208 */ /* 0x000fe20001000000 */
[----:B------:R-:W-:Y:S01]  /*3c80*/  FFMA R52, R116, R52, R69 ;  /* 0x0000003474347223 */ /* 0x000fe20000000045 */
[----:B------:R-:W-:Y:S01]  /*3c90*/  FSETP.GT.AND P2, PT, |R19|, 8.50705917302346158658e+37, PT ;  /* 0x7e8000001300780b */ /* 0x000fe20003f44200 */
[----:B------:R-:W-:Y:S01]  /*3ca0*/  FMUL R97, R110, 0.25 ;  /* 0x3e8000006e617820 */ /* 0x000fe20000400000 */
[----:B------:R-:W-:Y:S01]  /*3cb0*/  FSEL R100, R100, RZ, P4 ;  /* 0x000000ff64647208 */ /* 0x000fe20002000000 */
[----:B------:R-:W-:Y:S01]  /*3cc0*/  IMAD.MOV.U32 R124, RZ, RZ, -0x800000 ;  /* 0xff800000ff7c7424 */ /* 0x000fe200078e00ff */
[----:B------:R-:W-:Y:S01]  /*3cd0*/  FSEL R109, R94, R109, P2 ;  /* 0x0000006d5e6d7208 */ /* 0x000fe20001000000 */
[----:B------:R-:W-:Y:S01]  /*3ce0*/  FMUL R94, R17, 0.25 ;  /* 0x3e800000115e7820 */ /* 0x000fe20000400000 */
[----:B------:R-:W-:Y:S01]  /*3cf0*/  FSETP.GT.AND P0, PT, |R16|, 8.50705917302346158658e+37, PT ;  /* 0x7e8000001000780b */ /* 0x000fe20003f04200 */
[----:B------:R-:W-:Y:S01]  /*3d00*/  @!P3 FMUL R53, R53, 16777216 ;  /* 0x4b8000003535b820 */ /* 0x000fe20000400000 */
[----:B------:R-:W-:Y:S01]  /*3d10*/  @!P3 FMUL R86, R86, 16777216 ;  /* 0x4b8000005656b820 */ /* 0x000fe20000400000 */
[----:B------:R-:W-:Y:S01]  /*3d20*/  @!P6 FMUL R95, R95, 16777216 ;  /* 0x4b8000005f5fe820 */ /* 0x000fe20000400000 */
[----:B------:R-:W-:Y:S01]  /*3d30*/  FSETP.GEU.AND P3, PT, |R16|, 1.175494350822287508e-38, PT ;  /* 0x008000001000780b */ /* 0x000fe20003f6e200 */
[----:B------:R-:W-:Y:S01]  /*3d40*/  FFMA R96, R36, R100, R99 ;  /* 0x0000006424607223 */ /* 0x000fe20000000063 */
[----:B------:R-:W-:Y:S01]  /*3d50*/  FSEL R99, R94, R17, P5 ;  /* 0x000000115e637208 */ /* 0x000fe20002800000 */
[----:B------:R-:W1:Y:S01]  /*3d60*/  MUFU.RCP R53, R53 ;  /* 0x0000003500357308 */ /* 0x000e620000001000 */
[----:B0-----:R-:W-:Y:S01]  /*3d70*/  FMUL R68, R68, R85 ;  /* 0x0000005544447220 */ /* 0x001fe20000400000 */
[----:B------:R-:W-:Y:S01]  /*3d80*/  FMUL R85, R16, 0.25 ;  /* 0x3e80000010557820 */ /* 0x000fe20000400000 */
[----:B------:R-:W-:Y:S01]  /*3d90*/  FSETP.GEU.AND P5, PT, |R17|, 1.175494350822287508e-38, PT ;  /* 0x008000001100780b */ /* 0x000fe20003fae200 */
[----:B------:R-:W-:Y:S01]  /*3da0*/  FMUL R36, R36, R36 ;  /* 0x0000002424247220 */ /* 0x000fe20000400000 */
[----:B------:R-:W-:Y:S01]  /*3db0*/  FSETP.NEU.AND P4, PT, R8, RZ, PT ;  /* 0x000000ff0800720b */ /* 0x000fe20003f8d000 */
[----:B------:R-:W-:Y:S01]  /*3dc0*/  FADD R37, R93, R18 ;  /* 0x000000125d257221 */ /* 0x000fe20000000000 */
[----:B------:R-:W-:Y:S01]  /*3dd0*/  @!P6 FMUL R117, R117, 16777216 ;  /* 0x4b8000007575e820 */ /* 0x000fe20000400000 */
[----:B------:R0:W2:Y:S01]  /*3de0*/  MUFU.RCP R84, R95 ;  /* 0x0000005f00547308 */ /* 0x0000a20000001000 */
[----:B------:R-:W-:Y:S01]  /*3df0*/  FMUL R119, R119, R36 ;  /* 0x0000002477777220 */ /* 0x000fe20000400000 */
[----:B------:R-:W-:Y:S01]  /*3e00*/  FMUL R36, R93, 0.25 ;  /* 0x3e8000005d247820 */ /* 0x000fe20000400000 */
[----:B------:R-:W-:Y:S01]  /*3e10*/  FSEL R94, R38, RZ, P4 ;  /* 0x000000ff265e7208 */ /* 0x000fe20002000000 */
[----:B------:R-:W-:Y:S01]  /*3e20*/  FADD R38, R92, R37 ;  /* 0x000000255c267221 */ /* 0x000fe20000000000 */
[----:B------:R-:W-:Y:S01]  /*3e30*/  FSETP.GT.AND P4, PT, |R37|, 8.50705917302346158658e+37, PT ;  /* 0x7e8000002500780b */ /* 0x000fe20003f84200 */
[----:B------:R-:W-:Y:S01]  /*3e40*/  FFMA R100, R100, R119, R101 ;  /* 0x0000007764647223 */ /* 0x000fe20000000065 */
[----:B------:R-:W-:Y:S01]  /*3e50*/  FSEL R110, R97, R110, P0 ;  /* 0x0000006e616e7208 */ /* 0x000fe20000000000 */
[----:B-1----:R-:W-:Y:S01]  /*3e60*/  FMUL R69, R53, R86 ;  /* 0x0000005635457220 */ /* 0x002fe20000400000 */
[----:B0-----:R-:W-:Y:S01]  /*3e70*/  FSEL R95, R85, R16, P0 ;  /* 0x00000010555f7208 */ /* 0x001fe20000000000 */
[----:B------:R-:W-:Y:S01]  /*3e80*/  FMUL R53, R18, 0.25 ;  /* 0x3e80000012357820 */ /* 0x000fe20000400000 */
[----:B------:R-:W-:Y:S01]  /*3e90*/  @!P5 FMUL R99, R99, 16777216 ;  /* 0x4b8000006363d820 */ /* 0x000fe20000400000 */
[----:B------:R-:W-:Y:S01]  /*3ea0*/  FSETP.NEU.AND P6, PT, R10, RZ, PT ;  /* 0x000000ff0a00720b */ /* 0x000fe20003fcd000 */
[----:B------:R-:W-:Y:S01]  /*3eb0*/  @!P5 FMUL R112, R112, 16777216 ;  /* 0x4b8000007070d820 */ /* 0x000fe20000400000 */
[----:B------:R-:W-:Y:S01]  /*3ec0*/  @!P3 FMUL R95, R95, 16777216 ;  /* 0x4b8000005f5fb820 */ /* 0x000fe20000400000 */
[----:B------:R-:W-:Y:S01]  /*3ed0*/  FSEL R101, R53, R18, P1 ;  /* 0x0000001235657208 */ /* 0x000fe20000800000 */
[----:B--2---:R-:W-:Y:S01]  /*3ee0*/  FMUL R84, R84, R117 ;  /* 0x0000007554547220 */ /* 0x004fe20000400000 */
[----:B------:R-:W-:Y:S01]  /*3ef0*/  FSEL R117, R36, R93, P4 ;  /* 0x0000005d24757208 */ /* 0x000fe20002000000 */
[----:B------:R-:W-:Y:S01]  /*3f00*/  FADD R36, R108, R19 ;  /* 0x000000136c247221 */ /* 0x000fe20000000000 */
[----:B------:R-:W-:Y:S01]  /*3f10*/  FMUL R93, R92, 0.25 ;  /* 0x3e8000005c5d7820 */ /* 0x000fe20000400000 */
[----:B------:R-:W0:Y:S01]  /*3f20*/  MUFU.RCP R95, R95 ;  /* 0x0000005f005f7308 */ /* 0x000e220000001000 */
[----:B------:R-:W-:Y:S01]  /*3f30*/  FSETP.GT.AND P1, PT, |R38|, 8.50705917302346158658e+37, PT ;  /* 0x7e8000002600780b */ /* 0x000fe20003f24200 */
[----:B------:R-:W-:Y:S01]  /*3f40*/  FADD R53, R51, -R54 ;  /* 0x8000003633357221 */ /* 0x000fe20000000000 */
[----:B------:R-:W-:Y:S01]  /*3f50*/  FADD R86, R83, R52 ;  /* 0x0000003453567221 */ /* 0x000fe20000000000 */
[----:B------:R-:W-:Y:S01]  /*3f60*/  FADD R51, R107, R36 ;  /* 0x000000246b337221 */ /* 0x000fe20000000000 */
[----:B------:R-:W-:Y:S01]  /*3f70*/  FSETP.GEU.AND P5, PT, |R18|, 1.175494350822287508e-38, PT ;  /* 0x008000001200780b */ /* 0x000fe20003fae200 */
[----:B------:R-:W-:Y:S01]  /*3f80*/  FMUL R52, R19, 0.25 ;  /* 0x3e80000013347820 */ /* 0x000fe20000400000 */
[----:B------:R-:W-:Y:S01]  /*3f90*/  FSEL R119, R93, R92, P1 ;  /* 0x0000005c5d777208 */ /* 0x000fe20000800000 */
[----:B------:R-:W1:Y:S01]  /*3fa0*/  MUFU.RCP R99, R99 ;  /* 0x0000006300637308 */ /* 0x000e620000001000 */
[----:B------:R-:W-:Y:S01]  /*3fb0*/  FSEL R121, R121, RZ, P6 ;  /* 0x000000ff79797208 */ /* 0x000fe20003000000 */
[----:B------:R-:W-:Y:S01]  /*3fc0*/  FMUL R92, R107, 0.25 ;  /* 0x3e8000006b5c7820 */ /* 0x000fe20000400000 */
[----:B------:R-:W-:Y:S01]  /*3fd0*/  @!P3 FMUL R110, R110, 16777216 ;  /* 0x4b8000006e6eb820 */ /* 0x000fe20000400000 */
[----:B------:R-:W-:Y:S01]  /*3fe0*/  FSETP.GEU.AND P3, PT, |R19|, 1.175494350822287508e-38, PT ;  /* 0x008000001300780b */ /* 0x000fe20003f6e200 */
[----:B------:R-:W-:Y:S01]  /*3ff0*/  FFMA R93, R53, R115, R54 ;  /* 0x00000073355d7223 */ /* 0x000fe20000000036 */
[----:B------:R-:W-:Y:S01]  /*4000*/  FSETP.GT.AND P6, PT, |R51|, 8.50705917302346158658e+37, PT ;  /* 0x7e8000003300780b */ /* 0x000fe20003fc4200 */
[----:B------:R-:W-:Y:S01]  /*4010*/  FMUL R85, R108, 0.25 ;  /* 0x3e8000006c557820 */ /* 0x000fe20000400000 */
[----:B------:R-:W-:Y:S01]  /*4020*/  FSEL R54, R52, R19, P2 ;  /* 0x0000001334367208 */ /* 0x000fe20001000000 */
[----:B0-----:R-:W-:Y:S01]  /*4030*/  FMUL R83, R95, R110 ;  /* 0x0000006e5f537220 */ /* 0x001fe20000400000 */
[----:B------:R-:W-:Y:S01]  /*4040*/  FSETP.GEU.AND P2, PT, |R37|, 1.175494350822287508e-38, PT ;  /* 0x008000002500780b */ /* 0x000fe20003f4e200 */
[----:B------:R-:W-:Y:S01]  /*4050*/  @!P5 FMUL R101, R101, 16777216 ;  /* 0x4b8000006565d820 */ /* 0x000fe20000400000 */
[----:B------:R-:W-:Y:S01]  /*4060*/  FSEL R107, R92, R107, P6 ;  /* 0x0000006b5c6b7208 */ /* 0x000fe20003000000 */
[----:B------:R-:W-:Y:S01]  /*4070*/  FMUL R92, R37, 0.25 ;  /* 0x3e800000255c7820 */ /* 0x000fe20000400000 */
[----:B------:R-:W-:Y:S01]  /*4080*/  FSETP.GT.AND P0, PT, |R36|, 8.50705917302346158658e+37, PT ;  /* 0x7e8000002400780b */ /* 0x000fe20003f04200 */
[--C-:B------:R-:W-:Y:S01]  /*4090*/  FADD R95, R35, -R96.reuse ;  /* 0x80000060235f7221 */ /* 0x100fe20000000000 */
[----:B------:R-:W-:Y:S01]  /*40a0*/  FMUL R53, R53, R53 ;  /* 0x0000003535357220 */ /* 0x000fe20000400000 */
[----:B------:R0:W-:Y:S01]  /*40b0*/  MUFU.RCP R52, R101 ;  /* 0x0000006500347308 */ /* 0x0001e20000001000 */
[----:B------:R-:W-:Y:S01]  /*40c0*/  FSEL R92, R92, R37, P4 ;  /* 0x000000255c5c7208 */ /* 0x000fe20002000000 */
[----:B------:R-:W-:Y:S01]  /*40d0*/  @!P3 FMUL R54, R54, 16777216 ;  /* 0x4b8000003636b820 */ /* 0x000fe20000400000 */
[----:B------:R-:W-:Y:S01]  /*40e0*/  FSEL R97, R85, R108, P0 ;  /* 0x0000006c55617208 */ /* 0x000fe20000000000 */
[----:B-1----:R-:W-:Y:S01]  /*40f0*/  FMUL R85, R99, R112 ;  /* 0x0000007063557220 */ /* 0x002fe20000400000 */
[C---:B------:R-:W-:Y:S01]  /*4100*/  FFMA R99, R95.reuse, R98, R96 ;  /* 0x000000625f637223 */ /* 0x040fe20000000060 */
[----:B------:R-:W-:Y:S01]  /*4110*/  @!P2 FMUL R92, R92, 16777216 ;  /* 0x4b8000005c5ca820 */ /* 0x000fe20000400000 */
[----:B------:R-:W-:Y:S01]  /*4120*/  FMUL R53, R102, R53 ;  /* 0x0000003566357220 */ /* 0x000fe20000400000 */
[----:B------:R-:W1:Y:S01]  /*4130*/  MUFU.RCP R54, R54 ;  /* 0x0000003600367308 */ /* 0x000e620000001000 */
[----:B0-----:R-:W-:Y:S01]  /*4140*/  FMUL R101, R95, R95 ;  /* 0x0000005f5f657220 */ /* 0x001fe20000400000 */
[----:B------:R-:W-:Y:S01]  /*4150*/  FADD R95, R67, R100 ;  /* 0x00000064435f7221 */ /* 0x000fe20000000000 */
[C---:B------:R-:W-:Y:S01]  /*4160*/  FMUL R67, R36.reuse, 0.25 ;  /* 0x3e80000024437820 */ /* 0x040fe20000400000 */
[----:B------:R-:W-:Y:S01]  /*4170*/  FFMA R53, R115, R53, R86 ;  /* 0x0000003573357223 */ /* 0x000fe20000000056 */
[----:B------:R-:W-:Y:S01]  /*4180*/  FADD R35, R91, R38 ;  /* 0x000000265b237221 */ /* 0x000fe20000000000 */
[----:B------:R-:W-:Y:S01]  /*4190*/  @!P3 FMUL R109, R109, 16777216 ;  /* 0x4b8000006d6db820 */ /* 0x000fe20000400000 */
[----:B------:R-:W-:Y:S01]  /*41a0*/  FSETP.GEU.AND P3, PT, |R36|, 1.175494350822287508e-38, PT ;  /* 0x008000002400780b */ /* 0x000fe20003f6e200 */
[----:B------:R-:W0:Y:S01]  /*41b0*/  MUFU.RCP R92, R92 ;  /* 0x0000005c005c7308 */ /* 0x000e220000001000 */
[----:B------:R-:W-:Y:S01]  /*41c0*/  FSEL R86, R67, R36, P0 ;  /* 0x0000002443567208 */ /* 0x000fe20000000000 */
[----:B------:R-:W-:Y:S01]  /*41d0*/  FMUL R67, R38, 0.25 ;  /* 0x3e80000026437820 */ /* 0x000fe20000400000 */
[----:B------:R-:W-:Y:S01]  /*41e0*/  @!P5 FMUL R111, R111, 16777216 ;  /* 0x4b8000006f6fd820 */ /* 0x000fe20000400000 */
[----:B------:R-:W-:Y:S01]  /*41f0*/  @!P2 FMUL R117, R117, 16777216 ;  /* 0x4b8000007575a820 */ /* 0x000fe20000400000 */
[----:B------:R-:W-:Y:S01]  /*4200*/  FMUL R101, R70, R101 ;  /* 0x0000006546657220 */ /* 0x000fe20000400000 */
[----:B------:R-:W-:Y:S01]  /*4210*/  FADD R50, R50, -R93 ;  /* 0x8000005d32327221 */ /* 0x000fe20000000000 */
[----:B------:R-:W-:Y:S01]  /*4220*/  FSEL R96, R67, R38, P1 ;  /* 0x0000002643607208 */ /* 0x000fe20000800000 */
[----:B------:R-:W-:Y:S01]  /*4230*/  FADD R67, R82, R53 ;  /* 0x0000003552437221 */ /* 0x000fe20000000000 */
[----:B------:R-:W-:Y:S01]  /*4240*/  FMUL R82, R51, 0.25 ;  /* 0x3e80000033527820 */ /* 0x000fe20000400000 */
[----:B-1----:R-:W-:Y:S01]  /*4250*/  FMUL R109, R54, R109 ;  /* 0x0000006d366d7220 */ /* 0x002fe20000400000 */
[----:B------:R-:W-:Y:S01]  /*4260*/  FADD R54, R90, R35 ;  /* 0x000000235a367221 */ /* 0x000fe20000000000 */
[----:B------:R-:W-:Y:S01]  /*4270*/  FMUL R111, R52, R111 ;  /* 0x0000006f346f7220 */ /* 0x000fe20000400000 */
[----:B------:R-:W-:Y:S01]  /*4280*/  FADD R52, R106, R51 ;  /* 0x000000336a347221 */ /* 0x000fe20000000000 */
[----:B------:R-:W-:Y:S01]  /*4290*/  FSEL R82, R82, R51, P6 ;  /* 0x0000003352527208 */ /* 0x000fe20003000000 */
[----:B------:R-:W-:Y:S01]  /*42a0*/  FFMA R95, R98, R101, R95 ;  /* 0x00000065625f7223 */ /* 0x000fe2000000005f */
[C---:B------:R-:W-:Y:S01]  /*42b0*/  FSETP.GEU.AND P6, PT, |R35|.reuse, 1.175494350822287508e-38, PT ;  /* 0x008000002300780b */ /* 0x040fe20003fce200 */
[----:B0-----:R-:W-:Y:S01]  /*42c0*/  FMUL R117, R92, R117 ;  /* 0x000000755c757220 */ /* 0x001fe20000400000 */
[C---:B------:R-:W-:Y:S01]  /*42d0*/  FMUL R92, R35.reuse, 0.25 ;  /* 0x3e800000235c7820 */ /* 0x040fe20000400000 */
[----:B------:R-:W-:Y:S01]  /*42e0*/  FSETP.GT.AND P4, PT, |R35|, 8.50705917302346158658e+37, PT ;  /* 0x7e8000002300780b */ /* 0x000fe20003f84200 */
[----:B------:R-:W-:Y:S01]  /*42f0*/  FMUL R101, R90, 0.25 ;  /* 0x3e8000005a657820 */ /* 0x000fe20000400000 */
[----:B------:R-:W-:Y:S01]  /*4300*/  FSETP.GT.AND P1, PT, |R54|, 8.50705917302346158658e+37, PT ;  /* 0x7e8000003600780b */ /* 0x000fe20003f24200 */
[----:B------:R-:W-:Y:S01]  /*4310*/  FADD R53, R105, R52 ;  /* 0x0000003469357221 */ /* 0x000fe20000000000 */
[----:B------:R-:W-:Y:S01]  /*4320*/  FSETP.GEU.AND P2, PT, |R38|, 1.175494350822287508e-38, PT ;  /* 0x008000002600780b */ /* 0x000fe20003f4e200 */
[----:B------:R-:W-:Y:S01]  /*4330*/  FFMA R70, R50, R94, R93 ;  /* 0x0000005e32467223 */ /* 0x000fe2000000005d */
[----:B------:R-:W-:Y:S01]  /*4340*/  FSEL R93, R92, R35, P4 ;  /* 0x000000235c5d7208 */ /* 0x000fe20002000000 */
[----:B------:R-:W-:Y:S01]  /*4350*/  @!P3 FMUL R86, R86, 16777216 ;  /* 0x4b8000005656b820 */ /* 0x000fe20000400000 */
[----:B------:R-:W-:Y:S01]  /*4360*/  @!P3 FMUL R97, R97, 16777216 ;  /* 0x4b8000006161b820 */ /* 0x000fe20000400000 */
[----:B------:R-:W-:Y:S01]  /*4370*/  FSEL R98, R101, R90, P1 ;  /* 0x0000005a65627208 */ /* 0x000fe20000800000 */
[----:B------:R-:W-:Y:S01]  /*4380*/  FMUL R90, R105, 0.25 ;  /* 0x3e800000695a7820 */ /* 0x000fe20000400000 */
[----:B------:R-:W-:Y:S01]  /*4390*/  FSETP.GEU.AND P3, PT, |R51|, 1.175494350822287508e-38, PT ;  /* 0x008000003300780b */ /* 0x000fe20003f6e200 */
[----:B------:R-:W-:Y:S01]  /*43a0*/  FMUL R50, R50, R50 ;  /* 0x0000003232327220 */ /* 0x000fe20000400000 */
[----:B------:R-:W-:Y:S01]  /*43b0*/  FSETP.GT.AND P5, PT, |R53|, 8.50705917302346158658e+37, PT ;  /* 0x7e8000003500780b */ /* 0x000fe20003fa4200 */
[--C-:B------:R-:W-:Y:S01]  /*43c0*/  FADD R34, R34, -R99.reuse ;  /* 0x8000006322227221 */ /* 0x100fe20000000000 */
[----:B------:R-:W-:Y:S01]  /*43d0*/  @!P6 FMUL R93, R93, 16777216 ;  /* 0x4b8000005d5de820 */ /* 0x000fe20000400000 */
[----:B------:R-:W-:Y:S01]  /*43e0*/  FMUL R50, R13, R50 ;  /* 0x000000320d327220 */ /* 0x000fe20000400000 */
[----:B------:R-:W-:Y:S01]  /*43f0*/  FSEL R105, R90, R105, P5 ;  /* 0x000000695a697208 */ /* 0x000fe20002800000 */
[C---:B------:R-:W-:Y:S01]  /*4400*/  FADD R13, R89.reuse, R54 ;  /* 0x00000036590d7221 */ /* 0x040fe20000000000 */
[C---:B------:R-:W-:Y:S01]  /*4410*/  FFMA R90, R34.reuse, R121, R99 ;  /* 0x00000079225a7223 */ /* 0x040fe20000000063 */
[----:B------:R-:W-:Y:S01]  /*4420*/  FMUL R34, R34, R34 ;  /* 0x0000002222227220 */ /* 0x000fe20000400000 */
[----:B------:R-:W0:Y:S01]  /*4430*/  MUFU.RCP R93, R93 ;  /* 0x0000005d005d7308 */ /* 0x000e220000001000 */
[----:B------:R-:W-:Y:S01]  /*4440*/  @!P2 FMUL R96, R96, 16777216 ;  /* 0x4b8000006060a820 */ /* 0x000fe20000400000 */
[----:B------:R-:W-:Y:S01]  /*4450*/  FMUL R100, R89, 0.25 ;  /* 0x3e80000059647820 */ /* 0x000fe20000400000 */
[----:B------:R-:W-:Y:S01]  /*4460*/  @!P2 FMUL R119, R119, 16777216 ;  /* 0x4b8000007777a820 */ /* 0x000fe20000400000 */
[----:B------:R-:W-:Y:S01]  /*4470*/  FMUL R102, R91, 0.25 ;  /* 0x3e8000005b667820 */ /* 0x000fe20000400000 */
[----:B------:R-:W-:Y:S01]  /*4480*/  FSETP.GT.AND P2, PT, |R13|, 8.50705917302346158658e+37, PT ;  /* 0x7e8000000d00780b */ /* 0x000fe20003f44200 */
[----:B------:R-:W-:Y:S01]  /*4490*/  FADD R66, R66, R95 ;  /* 0x0000005f42427221 */ /* 0x000fe20000000000 */
[----:B------:R-:W-:Y:S01]  /*44a0*/  FMUL R34, R15, R34 ;  /* 0x000000220f227220 */ /* 0x000fe20000400000 */
[----:B------:R-:W-:Y:S01]  /*44b0*/  @!P3 FMUL R82, R82, 16777216 ;  /* 0x4b8000005252b820 */ /* 0x000fe20000400000 */
[----:B------:R-:W-:Y:S01]  /*44c0*/  @!P3 FMUL R107, R107, 16777216 ;  /* 0x4b8000006b6bb820 */ /* 0x000fe20000400000 */
[----:B------:R-:W-:Y:S01]  /*44d0*/  FSETP.NEU.AND P3, PT, R7, RZ, PT ;  /* 0x000000ff0700720b */ /* 0x000fe20003f6d000 */
[----:B------:R-:W-:Y:S01]  /*44e0*/  FFMA R92, R121, R34, R66 ;  /* 0x00000022795c7223 */ /* 0x000fe20000000042 */
[----:B------:R-:W-:Y:S01]  /*44f0*/  FSEL R100, R100, R89, P2 ;  /* 0x0000005964647208 */ /* 0x000fe20001000000 */
[----:B------:R-:W-:Y:S01]  /*4500*/  FMUL R89, R54, 0.25 ;  /* 0x3e80000036597820 */ /* 0x000fe20000400000 */
[----:B------:R-:W-:Y:S01]  /*4510*/  FSEL R102, R102, R91, P4 ;  /* 0x0000005b66667208 */ /* 0x000fe20002000000 */
[----:B------:R-:W-:Y:S01]  /*4520*/  FADD R34, R88, R13 ;  /* 0x0000000d58227221 */ /* 0x000fe20000000000 */
[----:B------:R-:W-:Y:S01]  /*4530*/  FSEL R113, R113, RZ, P3 ;  /* 0x000000ff71717208 */ /* 0x000fe20001800000 */
[----:B------:R-:W-:Y:S01]  /*4540*/  FMUL R91, R106, 0.25 ;  /* 0x3e8000006a5b7820 */ /* 0x000fe20000400000 */
[----:B------:R-:W-:Y:S01]  /*4550*/  FSETP.NEU.AND P3, PT, R9, RZ, PT ;  /* 0x000000ff0900720b */ /* 0x000fe20003f6d000 */
[----:B------:R-:W-:Y:S01]  /*4560*/  FFMA R94, R94, R50, R67 ;  /* 0x000000325e5e7223 */ /* 0x000fe20000000043 */
[----:B------:R-:W-:Y:S01]  /*4570*/  FMUL R95, R88, 0.25 ;  /* 0x3e800000585f7820 */ /* 0x000fe20000400000 */
[----:B------:R-:W-:Y:S01]  /*4580*/  FMUL R15, R52, 0.25 ;  /* 0x3e800000340f7820 */ /* 0x000fe20000400000 */
[----:B------:R-:W-:Y:S01]  /*4590*/  @!P6 FMUL R102, R102, 16777216 ;  /* 0x4b8000006666e820 */ /* 0x000fe20000400000 */
[----:B------:R-:W-:Y:S01]  /*45a0*/  FSEL R89, R89, R54, P1 ;  /* 0x0000003659597208 */ /* 0x000fe20000800000 */
[----:B------:R-:W-:Y:S01]  /*45b0*/  FADD R50, R104, R53 ;  /* 0x0000003568327221 */ /* 0x000fe20000000000 */
[----:B------:R-:W-:Y:S01]  /*45c0*/  FSETP.GT.AND P0, PT, |R52|, 8.50705917302346158658e+37, PT ;  /* 0x7e8000003400780b */ /* 0x000fe20003f04200 */
[----:B------:R-:W-:Y:S01]  /*45d0*/  FADD R33, R33, -R90 ;  /* 0x8000005a21217221 */ /* 0x000fe20000000000 */
[----:B------:R-:W-:Y:S01]  /*45e0*/  FSETP.GT.AND P1, PT, |R34|, 8.50705917302346158658e+37, PT ;  /* 0x7e8000002200780b */ /* 0x000fe20003f24200 */
[----:B0-----:R-:W-:Y:S01]  /*45f0*/  FMUL R93, R93, R102 ;  /* 0x000000665d5d7220 */ /* 0x001fe20000400000 */
[----:B------:R-:W-:Y:S01]  /*4600*/  FSEL R123, R123, RZ, P3 ;  /* 0x000000ff7b7b7208 */ /* 0x000fe20001800000 */
[----:B------:R-:W-:Y:S01]  /*4610*/  FMUL R67, R104, 0.25 ;  /* 0x3e80000068437820 */ /* 0x000fe20000400000 */
[----:B------:R-:W-:Y:S01]  /*4620*/  FSEL R91, R91, R106, P0 ;  /* 0x0000006a5b5b7208 */ /* 0x000fe20000000000 */
[----:B------:R-:W-:Y:S01]  /*4630*/  FADD R94, R81, R94 ;  /* 0x0000005e515e7221 */ /* 0x000fe20000000000 */
[----:B------:R-:W-:Y:S01]  /*4640*/  FSETP.GEU.AND P3, PT, |R52|, 1.175494350822287508e-38, PT ;  /* 0x008000003400780b */ /* 0x000fe20003f6e200 */
[----:B------:R-:W-:Y:S01]  /*4650*/  FADD R49, R49, -R70 ;  /* 0x8000004631317221 */ /* 0x000fe20000000000 */
[----:B------:R-:W-:Y:S01]  /*4660*/  FSEL R66, R15, R52, P0 ;  /* 0x000000340f427208 */ /* 0x000fe20000000000 */
[----:B------:R-:W-:Y:S01]  /*4670*/  FFMA R81, R33, R123, R90 ;  /* 0x0000007b21517223 */ /* 0x000fe2000000005a */
[----:B------:R-:W-:Y:S01]  /*4680*/  FSEL R102, R95, R88, P1 ;  /* 0x000000585f667208 */ /* 0x000fe20000800000 */
[----:B------:R-:W-:Y:S01]  /*4690*/  FMUL R88, R53, 0.25 ;  /* 0x3e80000035587820 */ /* 0x000fe20000400000 */
[----:B------:R-:W-:Y:S01]  /*46a0*/  FSETP.GT.AND P0, PT, |R50|, 8.50705917302346158658e+37, PT ;  /* 0x7e8000003200780b */ /* 0x000fe20003f04200 */
[----:B------:R-:W-:Y:S01]  /*46b0*/  FMUL R33, R33, R33 ;  /* 0x0000002121217220 */ /* 0x000fe20000400000 */
[----:B------:R-:W-:Y:S01]  /*46c0*/  FADD R92, R65, R92 ;  /* 0x0000005c415c7221 */ /* 0x000fe20000000000 */
[----:B------:R-:W-:Y:S01]  /*46d0*/  FADD R15, R103, R50 ;  /* 0x00000032670f7221 */ /* 0x000fe20000000000 */
[----:B------:R-:W-:Y:S01]  /*46e0*/  FSEL R104, R67, R104, P0 ;  /* 0x0000006843687208 */ /* 0x000fe20000000000 */
[C---:B------:R-:W-:Y:S01]  /*46f0*/  FFMA R67, R49.reuse, R113, R70 ;  /* 0x0000007131437223 */ /* 0x040fe20000000046 */
[----:B------:R-:W-:Y:S01]  /*4700*/  FSEL R88, R88, R53, P5 ;  /* 0x0000003558587208 */ /* 0x000fe20002800000 */
[----:B------:R-:W-:Y:S01]  /*4710*/  FMUL R49, R49, R49 ;  /* 0x0000003131317220 */ /* 0x000fe20000400000 */
[C---:B------:R-:W-:Y:S01]  /*4720*/  FSETP.GEU.AND P5, PT, |R13|.reuse, 1.175494350822287508e-38, PT ;  /* 0x008000000d00780b */ /* 0x040fe20003fae200 */
[----:B------:R-:W-:Y:S01]  /*4730*/  FMUL R70, R13, 0.25 ;  /* 0x3e8000000d467820 */ /* 0x000fe20000400000 */
[----:B------:R-:W-:Y:S01]  /*4740*/  FMUL R10, R10, R33 ;  /* 0x000000210a0a7220 */ /* 0x000fe20000400000 */
[----:B------:R-:W-:Y:S01]  /*4750*/  FSETP.GEU.AND P4, PT, |R54|, 1.175494350822287508e-38, PT ;  /* 0x008000003600780b */ /* 0x000fe20003f8e200 */
[----:B------:R-:W-:Y:S01]  /*4760*/  FMUL R49, R8, R49 ;  /* 0x0000003108317220 */ /* 0x000fe20000400000 */
[----:B------:R-:W-:Y:S01]  /*4770*/  FMUL R8, R103, 0.25 ;  /* 0x3e80000067087820 */ /* 0x000fe20000400000 */
[----:B------:R-:W-:Y:S01]  /*4780*/  FFMA R123, R123, R10, R92 ;  /* 0x0000000a7b7b7223 */ /* 0x000fe2000000005c */
[----:B------:R-:W-:Y:S01]  /*4790*/  FSEL R95, R70, R13, P2 ;  /* 0x0000000d465f7208 */ /* 0x000fe20001000000 */
[----:B------:R-:W0:Y:S01]  /*47a0*/  SHFL.BFLY PT, R92, R15, 0x10, 0x1f ;  /* 0x0e001f000f5c7f89 */ /* 0x000e2200000e0000 */
[----:B------:R-:W-:Y:S01]  /*47b0*/  @!P3 FMUL R66, R66, 16777216 ;  /* 0x4b8000004242b820 */ /* 0x000fe20000400000 */
[----:B------:R-:W-:Y:S01]  /*47c0*/  FSETP.GT.AND P2, PT, |R15|, 8.50705917302346158658e+37, PT ;  /* 0x7e8000000f00780b */ /* 0x000fe20003f44200 */
[----:B------:R-:W-:Y:S01]  /*47d0*/  FMUL R33, R50, 0.25 ;  /* 0x3e80000032217820 */ /* 0x000fe20000400000 */
[----:B------:R-:W-:Y:S01]  /*47e0*/  FMUL R90, R87, 0.25 ;  /* 0x3e800000575a7820 */ /* 0x000fe20000400000 */
[----:B------:R-:W-:Y:S01]  /*47f0*/  @!P5 FMUL R95, R95, 16777216 ;  /* 0x4b8000005f5fd820 */ /* 0x000fe20000400000 */
[----:B------:R-:W-:Y:S01]  /*4800*/  FSEL R70, R8, R103, P2 ;  /* 0x0000006708467208 */ /* 0x000fe20001000000 */
[----:B------:R-:W-:Y:S01]  /*4810*/  FADD R8, R87, R34 ;  /* 0x0000002257087221 */ /* 0x000fe20000000000 */
[----:B------:R-:W1:Y:S01]  /*4820*/  MUFU.RCP R66, R66 ;  /* 0x0000004200427308 */ /* 0x000e620000001000 */
[----:B------:R-:W-:Y:S01]  /*4830*/  @!P5 FMUL R100, R100, 16777216 ;  /* 0x4b8000006464d820 */ /* 0x000fe20000400000 */
[----:B------:R-:W-:Y:S01]  /*4840*/  FSETP.NEU.AND P5, PT, R12, RZ, PT ;  /* 0x000000ff0c00720b */ /* 0x000fe20003fad000 */
[----:B------:R-:W-:Y:S01]  /*4850*/  @!P4 FMUL R89, R89, 16777216 ;  /* 0x4b8000005959c820 */ /* 0x000fe20000400000 */
[----:B------:R-:W-:Y:S01]  /*4860*/  @!P4 FMUL R98, R98, 16777216 ;  /* 0x4b8000006262c820 */ /* 0x000fe20000400000 */
[----:B------:R-:W-:Y:S01]  /*4870*/  FSETP.GT.AND P4, PT, |R8|, 8.50705917302346158658e+37, PT ;  /* 0x7e8000000800780b */ /* 0x000fe20003f84200 */
[----:B------:R-:W-:Y:S01]  /*4880*/  FMUL R65, R34, 0.25 ;  /* 0x3e80000022417820 */ /* 0x000fe20000400000 */
[----:B------:R-:W-:Y:S01]  /*4890*/  FMUL R10, R15, 0.25 ;  /* 0x3e8000000f0a7820 */ /* 0x000fe20000400000 */
[----:B------:R-:W-:Y:S01]  /*48a0*/  FSEL R68, R68, RZ, P5 ;  /* 0x000000ff44447208 */ /* 0x000fe20002800000 */
[----:B------:R-:W-:Y:S01]  /*48b0*/  FADD R48, R48, -R67 ;  /* 0x8000004330307221 */ /* 0x000fe20000000000 */
[----:B------:R-:W-:Y:S01]  /*48c0*/  FSEL R33, R33, R50, P0 ;  /* 0x0000003221217208 */ /* 0x000fe20000000000 */
[----:B------:R-:W-:Y:S01]  /*48d0*/  @!P3 FMUL R91, R91, 16777216 ;  /* 0x4b8000005b5bb820 */ /* 0x000fe20000400000 */
[----:B------:R-:W-:Y:S01]  /*48e0*/  FSEL R90, R90, R87, P4 ;  /* 0x000000575a5a7208 */ /* 0x000fe20002000000 */
[----:B------:R-:W-:Y:S01]  /*48f0*/  FFMA R49, R113, R49, R94 ;  /* 0x0000003171317223 */ /* 0x000fe2000000005e */
[----:B------:R-:W-:Y:S01]  /*4900*/  FSETP.GEU.AND P0, PT, |R15|, 1.175494350822287508e-38, PT ;  /* 0x008000000f00780b */ /* 0x000fe20003f0e200 */
[----:B------:R-:W-:Y:S01]  /*4910*/  FADD R32, R32, -R81 ;  /* 0x8000005120207221 */ /* 0x000fe20000000000 */
[----:B------:R-:W-:Y:S01]  /*4920*/  FSEL R87, R65, R34, P1 ;  /* 0x0000002241577208 */ /* 0x000fe20000800000 */
[----:B-1----:R-:W-:Y:S01]  /*4930*/  FMUL R66, R66, R91 ;  /* 0x0000005b42427220 */ /* 0x002fe20000400000 */
[----:B------:R-:W-:Y:S01]  /*4940*/  FSEL R65, R10, R15, P2 ;  /* 0x0000000f0a417208 */ /* 0x000fe20001000000 */
[C---:B------:R-:W-:Y:S01]  /*4950*/  FFMA R10, R48.reuse, R68, R67 ;  /* 0x00000044300a7223 */ /* 0x040fe20000000043 */
[----:B------:R-:W-:Y:S01]  /*4960*/  FMUL R48, R48, R48 ;  /* 0x0000003030307220 */ /* 0x000fe20000400000 */
[C---:B------:R-:W-:Y:S01]  /*4970*/  FSETP.GEU.AND P1, PT, |R8|.reuse, 1.175494350822287508e-38, PT ;  /* 0x008000000800780b */ /* 0x040fe20003f2e200 */
[----:B------:R-:W-:Y:S01]  /*4980*/  FMUL R91, R8, 0.25 ;  /* 0x3e800000085b7820 */ /* 0x000fe20000400000 */
[----:B------:R-:W-:Y:S01]  /*4990*/  FSETP.NEU.AND P5, PT, R14, RZ, PT ;  /* 0x000000ff0e00720b */ /* 0x000fe20003fad000 */
[----:B------:R-:W-:Y:S01]  /*49a0*/  FMUL R48, R7, R48 ;  /* 0x0000003007307220 */ /* 0x000fe20000400000 */
[----:B0-----:R-:W-:Y:S01]  /*49b0*/  FADD R7, R15, R92 ;  /* 0x0000005c0f077221 */ /* 0x001fe20000000000 */
[----:B------:R-:W-:Y:S01]  /*49c0*/  FADD R123, R64, R123 ;  /* 0x0000007b407b7221 */ /* 0x000fe20000000000 */
[----:B------:R-:W-:Y:S01]  /*49d0*/  @!P0 FMUL R65, R65, 16777216 ;  /* 0x4b80000041418820 */ /* 0x000fe20000400000 */
[----:B------:R-:W-:Y:S01]  /*49e0*/  @!P0 FMUL R70, R70, 16777216 ;  /* 0x4b80000046468820 */ /* 0x000fe20000400000 */
[----:B------:R-:W-:Y:S01]  /*49f0*/  FSEL R91, R91, R8, P4 ;  /* 0x000000085b5b7208 */ /* 0x000fe20002000000 */
[----:B------:R-:W-:Y:S01]  /*4a00*/  FADD R49, R80, R49 ;  /* 0x0000003150317221 */ /* 0x000fe20000000000 */
[C---:B------:R-:W-:Y:S01]  /*4a10*/  FSETP.GT.AND P0, PT, |R7|.reuse, 8.50705917302346158658e+37, PT ;  /* 0x7e8000000700780b */ /* 0x040fe20003f04200 */
[----:B------:R-:W-:Y:S01]  /*4a20*/  FMUL R64, R7, 0.25 ;  /* 0x3e80000007407820 */ /* 0x000fe20000400000 */
[----:B------:R-:W-:Y:S01]  /*4a30*/  FSEL R84, R84, RZ, P5 ;  /* 0x000000ff54547208 */ /* 0x000fe20002800000 */
[----:B------:R-:W-:Y:S01]  /*4a40*/  @!P1 FMUL R91, R91, 16777216 ;  /* 0x4b8000005b5b9820 */ /* 0x000fe20000400000 */
[----:B------:R-:W-:Y:S01]  /*4a50*/  @!P1 FMUL R90, R90, 16777216 ;  /* 0x4b8000005a5a9820 */ /* 0x000fe20000400000 */
[----:B------:R-:W-:Y:S01]  /*4a60*/  FSETP.NEU.AND P1, PT, R11, RZ, PT ;  /* 0x000000ff0b00720b */ /* 0x000fe20003f2d000 */
[--C-:B------:R-:W-:Y:S01]  /*4a70*/  FADD R47, R47, -R10.reuse ;  /* 0x8000000a2f2f7221 */ /* 0x100fe20000000000 */
[C---:B------:R-:W-:Y:S01]  /*4a80*/  FFMA R80, R32.reuse, R84, R81 ;  /* 0x0000005420507223 */ /* 0x040fe20000000051 */
[----:B------:R-:W-:Y:S01]  /*4a90*/  FMUL R32, R32, R32 ;  /* 0x0000002020207220 */ /* 0x000fe20000400000 */
[----:B------:R-:W-:Y:S01]  /*4aa0*/  FSEL R69, R69, RZ, P1 ;  /* 0x000000ff45457208 */ /* 0x000fe20000800000 */
[----:B------:R-:W0:Y:S01]  /*4ab0*/  MUFU.RCP R86, R86 ;  /* 0x0000005600567308 */ /* 0x000e220000001000 */
[----:B------:R-:W-:Y:S01]  /*4ac0*/  FSEL R64, R64, R7, P0 ;  /* 0x0000000740407208 */ /* 0x000fe20000000000 */
[----:B------:R-:W-:Y:S01]  /*4ad0*/  FMUL R32, R9, R32 ;  /* 0x0000002009207220 */ /* 0x000fe20000400000 */
[----:B------:R-:W-:Y:S01]  /*4ae0*/  @P0 FMUL R92, R92, 0.25 ;  /* 0x3e8000005c5c0820 */ /* 0x000fe20000400000 */
[----:B------:R-:W-:Y:S01]  /*4af0*/  FSETP.NEU.AND P0, PT, R16, RZ, PT ;  /* 0x000000ff1000720b */ /* 0x000fe20003f0d000 */
[----:B------:R-:W-:Y:S01]  /*4b00*/  FFMA R9, R47, R69, R10 ;  /* 0x000000452f097223 */ /* 0x000fe2000000000a */
[----:B------:R-:W-:Y:S01]  /*4b10*/  FSETP.NEU.AND P2, PT, R17, RZ, PT ;  /* 0x000000ff1100720b */ /* 0x000fe20003f4d000 */
[----:B------:R-:W-:Y:S01]  /*4b20*/  FFMA R48, R68, R48, R49 ;  /* 0x0000003044307223 */ /* 0x000fe20000000031 */
[----:B------:R-:W-:Y:S01]  /*4b30*/  FSETP.GEU.AND P3, PT, |R53|, 1.175494350822287508e-38, PT ;  /* 0x008000003500780b */ /* 0x000fe20003f6e200 */
[----:B------:R-:W-:Y:S01]  /*4b40*/  FMUL R47, R47, R47 ;  /* 0x0000002f2f2f7220 */ /* 0x000fe20000400000 */
[----:B------:R-:W-:Y:S01]  /*4b50*/  FSEL R83, R83, RZ, P0 ;  /* 0x000000ff53537208 */ /* 0x000fe20000000000 */
[--C-:B------:R-:W-:Y:S01]  /*4b60*/  FADD R46, R46, -R9.reuse ;  /* 0x800000092e2e7221 */ /* 0x100fe20000000000 */
[----:B------:R-:W-:Y:S01]  /*4b70*/  FSEL R85, R85, RZ, P2 ;  /* 0x000000ff55557208 */ /* 0x000fe20001000000 */
[----:B------:R-:W1:Y:S01]  /*4b80*/  MUFU.RCP R82, R82 ;  /* 0x0000005200527308 */ /* 0x000e620000001000 */
[----:B------:R-:W-:Y:S01]  /*4b90*/  FADD R31, R31, -R80 ;  /* 0x800000501f1f7221 */ /* 0x000fe20000000000 */
[----:B------:R-:W-:Y:S01]  /*4ba0*/  FADD R48, R79, R48 ;  /* 0x000000304f307221 */ /* 0x000fe20000000000 */
[----:B------:R-:W-:Y:S01]  /*4bb0*/  FMUL R47, R12, R47 ;  /* 0x0000002f0c2f7220 */ /* 0x000fe20000400000 */
[----:B------:R-:W-:Y:S01]  /*4bc0*/  FSETP.NEU.AND P0, PT, R19, RZ, PT ;  /* 0x000000ff1300720b */ /* 0x000fe20003f0d000 */
[----:B------:R-:W-:Y:S01]  /*4bd0*/  FFMA R10, R46, R83, R9 ;  /* 0x000000532e0a7223 */ /* 0x000fe20000000009 */
[----:B------:R-:W-:Y:S01]  /*4be0*/  FSETP.NEU.AND P1, PT, R18, RZ, PT ;  /* 0x000000ff1200720b */ /* 0x000fe20003f2d000 */
[C---:B------:R-:W-:Y:S01]  /*4bf0*/  FFMA R49, R31.reuse, R85, R80 ;  /* 0x000000551f317223 */ /* 0x040fe20000000050 */
[----:B------:R-:W2:Y:S01]  /*4c00*/  MUFU.RCP R96, R96 ;  /* 0x0000006000607308 */ /* 0x000ea20000001000 */
[----:B------:R-:W-:Y:S01]  /*4c10*/  FFMA R32, R84, R32, R123 ;  /* 0x0000002054207223 */ /* 0x000fe2000000007b */
[----:B------:R-:W-:Y:S01]  /*4c20*/  FMUL R31, R31, R31 ;  /* 0x0000001f1f1f7220 */ /* 0x000fe20000400000 */
[----:B------:R-:W-:Y:S01]  /*4c30*/  FFMA R47, R69, R47, R48 ;  /* 0x0000002f452f7223 */ /* 0x000fe20000000030 */
[----:B------:R-:W-:Y:S01]  /*4c40*/  FMUL R46, R46, R46 ;  /* 0x0000002e2e2e7220 */ /* 0x000fe20000400000 */
[----:B------:R-:W-:Y:S01]  /*4c50*/  FSEL R109, R109, RZ, P0 ;  /* 0x000000ff6d6d7208 */ /* 0x000fe20000000000 */
[----:B------:R-:W-:Y:S01]  /*4c60*/  FADD R45, R45, -R10 ;  /* 0x8000000a2d2d7221 */ /* 0x000fe20000000000 */
[----:B------:R-:W-:Y:S01]  /*4c70*/  FSETP.GEU.AND P6, PT, |R50|, 1.175494350822287508e-38, PT ;  /* 0x008000003200780b */ /* 0x000fe20003fce200 */
[----:B0-----:R-:W-:Y:S01]  /*4c80*/  FMUL R86, R86, R97 ;  /* 0x0000006156567220 */ /* 0x001fe20000400000 */
[----:B------:R-:W-:Y:S01]  /*4c90*/  FSEL R111, R111, RZ, P1 ;  /* 0x000000ff6f6f7208 */ /* 0x000fe20000800000 */
[----:B------:R-:W-:Y:S01]  /*4ca0*/  FADD R30, R30, -R49 ;  /* 0x800000311e1e7221 */ /* 0x000fe20000000000 */
[----:B------:R-:W-:Y:S01]  /*4cb0*/  FADD R32, R63, R32 ;  /* 0x000000203f207221 */ /* 0x000fe20000000000 */
[----:B------:R-:W-:Y:S01]  /*4cc0*/  FMUL R31, R14, R31 ;  /* 0x0000001f0e1f7220 */ /* 0x000fe20000400000 */
[----:B------:R-:W-:Y:S01]  /*4cd0*/  FADD R78, R78, R47 ;  /* 0x0000002f4e4e7221 */ /* 0x000fe20000000000 */
[----:B------:R-:W-:Y:S01]  /*4ce0*/  FMUL R46, R11, R46 ;  /* 0x0000002e0b2e7220 */ /* 0x000fe20000400000 */
[----:B------:R-:W-:Y:S01]  /*4cf0*/  FSETP.NEU.AND P0, PT, R36, RZ, PT ;  /* 0x000000ff2400720b */ /* 0x000fe20003f0d000 */
[----:B------:R-:W-:Y:S01]  /*4d00*/  @!P3 FMUL R88, R88, 16777216 ;  /* 0x4b8000005858b820 */ /* 0x000fe20000400000 */
[----:B------:R-:W-:Y:S01]  /*4d10*/  FFMA R9, R45, R109, R10 ;  /* 0x0000006d2d097223 */ /* 0x000fe2000000000a */
[----:B------:R-:W-:Y:S01]  /*4d20*/  FSETP.NEU.AND P1, PT, R37, RZ, PT ;  /* 0x000000ff2500720b */ /* 0x000fe20003f2d000 */
[C---:B------:R-:W-:Y:S01]  /*4d30*/  FFMA R12, R30.reuse, R111, R49 ;  /* 0x0000006f1e0c7223 */ /* 0x040fe20000000031 */
[----:B------:R-:W-:Y:S01]  /*4d40*/  FFMA R31, R85, R31, R32 ;  /* 0x0000001f551f7223 */ /* 0x000fe20000000020 */
[----:B------:R-:W-:Y:S01]  /*4d50*/  FMUL R30, R30, R30 ;  /* 0x0000001e1e1e7220 */ /* 0x000fe20000400000 */
[----:B------:R-:W-:Y:S01]  /*4d60*/  FFMA R46, R83, R46, R78 ;  /* 0x0000002e532e7223 */ /* 0x000fe2000000004e */
[----:B------:R-:W-:Y:S01]  /*4d70*/  FMUL R45, R45, R45 ;  /* 0x0000002d2d2d7220 */ /* 0x000fe20000400000 */
[----:B------:R-:W-:Y:S01]  /*4d80*/  FSEL R86, R86, RZ, P0 ;  /* 0x000000ff56567208 */ /* 0x000fe20000000000 */
[----:B------:R-:W-:Y:S01]  /*4d90*/  FADD R44, R44, -R9 ;  /* 0x800000092c2c7221 */ /* 0x000fe20000000000 */
[----:B------:R-:W-:Y:S01]  /*4da0*/  FSEL R117, R117, RZ, P1 ;  /* 0x000000ff75757208 */ /* 0x000fe20000800000 */
[----:B-1----:R-:W-:Y:S01]  /*4db0*/  FMUL R82, R82, R107 ;  /* 0x0000006b52527220 */ /* 0x002fe20000400000 */
[----:B------:R-:W0:Y:S01]  /*4dc0*/  MUFU.RCP R88, R88 ;  /* 0x0000005800587308 */ /* 0x000e220000001000 */
[----:B------:R-:W-:Y:S01]  /*4dd0*/  FADD R29, R29, -R12 ;  /* 0x8000000c1d1d7221 */ /* 0x000fe20000000000 */
[----:B------:R-:W-:Y:S01]  /*4de0*/  FADD R62, R62, R31 ;  /* 0x0000001f3e3e7221 */ /* 0x000fe20000000000 */
[----:B------:R-:W-:Y:S01]  /*4df0*/  FMUL R30, R17, R30 ;  /* 0x0000001e111e7220 */ /* 0x000fe20000400000 */
[----:B------:R-:W-:Y:S01]  /*4e00*/  FADD R46, R77, R46 ;  /* 0x0000002e4d2e7221 */ /* 0x000fe20000000000 */
[----:B------:R-:W-:Y:S01]  /*4e10*/  FMUL R45, R16, R45 ;  /* 0x0000002d102d7220 */ /* 0x000fe20000400000 */
[----:B------:R-:W-:Y:S01]  /*4e20*/  FSETP.NEU.AND P0, PT, R51, RZ, PT ;  /* 0x000000ff3300720b */ /* 0x000fe20003f0d000 */
[----:B--2---:R-:W-:Y:S01]  /*4e30*/  FMUL R96, R96, R119 ;  /* 0x0000007760607220 */ /* 0x004fe20000400000 */
[----:B------:R-:W-:Y:S01]  /*4e40*/  FFMA R10, R44, R86, R9 ;  /* 0x000000562c0a7223 */ /* 0x000fe20000000009 */
[----:B------:R-:W-:Y:S01]  /*4e50*/  @!P6 FMUL R33, R33, 16777216 ;  /* 0x4b8000002121e820 */ /* 0x000fe20000400000 */
[----:B------:R-:W-:Y:S01]  /*4e60*/  FSETP.NEU.AND P1, PT, R38, RZ, PT ;  /* 0x000000ff2600720b */ /* 0x000fe20003f2d000 */
[----:B------:R-:W-:Y:S01]  /*4e70*/  FFMA R11, R29, R117, R12 ;  /* 0x000000751d0b7223 */ /* 0x000fe2000000000c */
[----:B------:R-:W-:Y:S01]  /*4e80*/  FFMA R30, R111, R30, R62 ;  /* 0x0000001e6f1e7223 */ /* 0x000fe2000000003e */
[----:B------:R-:W-:Y:S01]  /*4e90*/  FMUL R29, R29, R29 ;  /* 0x0000001d1d1d7220 */ /* 0x000fe20000400000 */
[----:B------:R-:W-:Y:S01]  /*4ea0*/  FFMA R45, R109, R45, R46 ;  /* 0x0000002d6d2d7223 */ /* 0x000fe2000000002e */
[----:B------:R-:W-:Y:S01]  /*4eb0*/  FMUL R44, R44, R44 ;  /* 0x0000002c2c2c7220 */ /* 0x000fe20000400000 */
[----:B------:R-:W-:Y:S01]  /*4ec0*/  FSEL R82, R82, RZ, P0 ;  /* 0x000000ff52527208 */ /* 0x000fe20000000000 */
[----:B------:R-:W-:Y:S01]  /*4ed0*/  FADD R43, R43, -R10 ;  /* 0x8000000a2b2b7221 */ /* 0x000fe20000000000 */
[----:B------:R-:W-:Y:S01]  /*4ee0*/  FSEL R96, R96, RZ, P1 ;  /* 0x000000ff60607208 */ /* 0x000fe20000800000 */
[----:B------:R-:W-:Y:S01]  /*4ef0*/  FADD R28, R28, -R11 ;  /* 0x8000000b1c1c7221 */ /* 0x000fe20000000000 */
[----:B------:R-:W-:Y:S01]  /*4f00*/  @!P3 FMUL R105, R105, 16777216 ;  /* 0x4b8000006969b820 */ /* 0x000fe20000400000 */
[----:B------:R-:W1:Y:S01]  /*4f10*/  MUFU.RCP R33, R33 ;  /* 0x0000002100217308 */ /* 0x000e620000001000 */
[----:B------:R-:W-:Y:S01]  /*4f20*/  FADD R30, R61, R30 ;  /* 0x0000001e3d1e7221 */ /* 0x000fe20000000000 */
[----:B------:R-:W-:Y:S01]  /*4f30*/  FMUL R29, R18, R29 ;  /* 0x0000001d121d7220 */ /* 0x000fe20000400000 */
[----:B------:R-:W-:Y:S01]  /*4f40*/  FADD R45, R76, R45 ;  /* 0x0000002d4c2d7221 */ /* 0x000fe20000000000 */
[----:B------:R-:W-:Y:S01]  /*4f50*/  FMUL R44, R19, R44 ;  /* 0x0000002c132c7220 */ /* 0x000fe20000400000 */
[----:B------:R-:W-:Y:S01]  /*4f60*/  FSETP.NEU.AND P0, PT, R52, RZ, PT ;  /* 0x000000ff3400720b */ /* 0x000fe20003f0d000 */
[----:B------:R-:W-:Y:S01]  /*4f70*/  FFMA R9, R43, R82, R10 ;  /* 0x000000522b097223 */ /* 0x000fe2000000000a */
[----:B------:R-:W-:Y:S01]  /*4f80*/  FSETP.GEU.AND P3, PT, |R34|, 1.175494350822287508e-38, PT ;  /* 0x008000002200780b */ /* 0x000fe20003f6e200 */
[----:B------:R-:W2:Y:S01]  /*4f90*/  MUFU.RCP R89, R89 ;  /* 0x0000005900597308 */ /* 0x000ea20000001000 */
        /* <DEDUP_REMOVED lines=9> */
[----:B0-----:R-:W-:Y:S01]  /*5030*/  FMUL R88, R88, R105 ;  /* 0x0000006958587220 */ /* 0x001fe20000400000 */
[----:B------:R-:W-:Y:S01]  /*5040*/  FADD R27, R27, -R12 ;  /* 0x8000000c1b1b7221 */ /* 0x000fe20000000000 */
[----:B------:R-:W-:Y:S01]  /*5050*/  FADD R29, R60, R29 ;  /* 0x0000001d3c1d7221 */ /* 0x000fe20000000000 */
[----:B------:R-:W-:Y:S01]  /*5060*/  FMUL R28, R37, R28 ;  /* 0x0000001c251c7220 */ /* 0x000fe20000400000 */
[----:B------:R-:W-:Y:S01]  /*5070*/  FADD R75, R75, R44 ;  /* 0x0000002c4b4b7221 */ /* 0x000fe20000000000 */
[----:B------:R-:W-:Y:S01]  /*5080*/  FMUL R43, R36, R43 ;  /* 0x0000002b242b7220 */ /* 0x000fe20000400000 */
[----:B------:R-:W-:Y:S01]  /*5090*/  FSETP.NEU.AND P0, PT, R53, RZ, PT ;  /* 0x000000ff3500720b */ /* 0x000fe20003f0d000 */
[----:B------:R-:W0:Y:S01]  /*50a0*/  MUFU.RCP R65, R65 ;  /* 0x0000004100417308 */ /* 0x000e220000001000 */
[----:B------:R-:W-:Y:S01]  /*50b0*/  FFMA R10, R42, R66, R9 ;  /* 0x000000422a0a7223 */ /* 0x000fe20000000009 */
[C---:B------:R-:W-:Y:S01]  /*50c0*/  FFMA R11, R27.reuse, R93, R12 ;  /* 0x0000005d1b0b7223 */ /* 0x040fe2000000000c */
[----:B------:R-:W-:Y:S01]  /*50d0*/  @!P6 FMUL R104, R104, 16777216 ;  /* 0x4b8000006868e820 */ /* 0x000fe20000400000 */
[----:B------:R-:W-:Y:S01]  /*50e0*/  FFMA R28, R96, R28, R29 ;  /* 0x0000001c601c7223 */ /* 0x000fe2000000001d */
[----:B------:R-:W-:Y:S01]  /*50f0*/  FMUL R27, R27, R27 ;  /* 0x0000001b1b1b7220 */ /* 0x000fe20000400000 */
[----:B------:R-:W-:Y:S01]  /*5100*/  FFMA R43, R82, R43, R75 ;  /* 0x0000002b522b7223 */ /* 0x000fe2000000004b */
[----:B------:R-:W-:Y:S01]  /*5110*/  FMUL R42, R42, R42 ;  /* 0x0000002a2a2a7220 */ /* 0x000fe20000400000 */
[----:B------:R-:W3:Y:S01]  /*5120*/  MUFU.RCP R95, R95 ;  /* 0x0000005f005f7308 */ /* 0x000ee20000001000 */
[----:B------:R-:W-:Y:S01]  /*5130*/  FSEL R88, R88, RZ, P0 ;  /* 0x000000ff58587208 */ /* 0x000fe20000000000 */
[----:B------:R-:W-:Y:S01]  /*5140*/  FADD R41, R41, -R10 ;  /* 0x8000000a29297221 */ /* 0x000fe20000000000 */
[----:B------:R-:W-:Y:S01]  /*5150*/  @!P3 FMUL R87, R87, 16777216 ;  /* 0x4b8000005757b820 */ /* 0x000fe20000400000 */
[----:B-1----:R-:W-:Y:S01]  /*5160*/  FMUL R33, R33, R104 ;  /* 0x0000006821217220 */ /* 0x002fe20000400000 */
[----:B------:R-:W-:Y:S01]  /*5170*/  FADD R28, R59, R28 ;  /* 0x0000001c3b1c7221 */ /* 0x000fe20000000000 */
[----:B------:R-:W-:Y:S01]  /*5180*/  FMUL R27, R38, R27 ;  /* 0x0000001b261b7220 */ /* 0x000fe20000400000 */
[----:B------:R-:W-:Y:S01]  /*5190*/  FADD R43, R74, R43 ;  /* 0x0000002b4a2b7221 */ /* 0x000fe20000000000 */
[----:B------:R-:W-:Y:S01]  /*51a0*/  FMUL R42, R51, R42 ;  /* 0x0000002a332a7220 */ /* 0x000fe20000400000 */
[----:B------:R-:W-:Y:S01]  /*51b0*/  FFMA R9, R41, R88, R10 ;  /* 0x0000005829097223 */ /* 0x000fe2000000000a */
[----:B------:R-:W-:Y:S01]  /*51c0*/  FSETP.NEU.AND P0, PT, R50, RZ, PT ;  /* 0x000000ff3200720b */ /* 0x000fe20003f0d000 */
[----:B--2---:R-:W-:Y:S01]  /*51d0*/  FMUL R89, R89, R98 ;  /* 0x0000006259597220 */ /* 0x004fe20000400000 */
[----:B------:R-:W-:Y:S01]  /*51e0*/  FSETP.NEU.AND P1, PT, R54, RZ, PT ;  /* 0x000000ff3600720b */ /* 0x000fe20003f2d000 */
[----:B------:R-:W1:Y:S01]  /*51f0*/  MUFU.RCP R87, R87 ;  /* 0x0000005700577308 */ /* 0x000e620000001000 */
[----:B------:R-:W-:Y:S01]  /*5200*/  FFMA R27, R93, R27, R28 ;  /* 0x0000001b5d1b7223 */ /* 0x000fe2000000001c */
[----:B------:R-:W-:Y:S01]  /*5210*/  FFMA R42, R66, R42, R43 ;  /* 0x0000002a422a7223 */ /* 0x000fe2000000002b */
[----:B------:R-:W-:Y:S01]  /*5220*/  FMUL R41, R41, R41 ;  /* 0x0000002929297220 */ /* 0x000fe20000400000 */
[----:B------:R-:W-:Y:S01]  /*5230*/  FSEL R33, R33, RZ, P0 ;  /* 0x000000ff21217208 */ /* 0x000fe20000000000 */
[----:B------:R-:W-:Y:S01]  /*5240*/  FADD R40, R40, -R9 ;  /* 0x8000000928287221 */ /* 0x000fe20000000000 */
[----:B------:R-:W-:Y:S01]  /*5250*/  FSEL R89, R89, RZ, P1 ;  /* 0x000000ff59597208 */ /* 0x000fe20000800000 */
[----:B------:R-:W-:Y:S01]  /*5260*/  FADD R26, R26, -R11 ;  /* 0x8000000b1a1a7221 */ /* 0x000fe20000000000 */
[----:B------:R-:W-:Y:S01]  /*5270*/  FADD R73, R73, R42 ;  /* 0x0000002a49497221 */ /* 0x000fe20000000000 */
[----:B------:R-:W-:Y:S01]  /*5280*/  FMUL R41, R52, R41 ;  /* 0x0000002934297220 */ /* 0x000fe20000400000 */
[----:B------:R-:W-:Y:S01]  /*5290*/  @!P3 FMUL R102, R102, 16777216 ;  /* 0x4b8000006666b820 */ /* 0x000fe20000400000 */
[----:B0-----:R-:W-:Y:S01]  /*52a0*/  FMUL R65, R65, R70 ;  /* 0x0000004641417220 */ /* 0x001fe20000400000 */
[----:B------:R-:W-:Y:S01]  /*52b0*/  FADD R58, R58, R27 ;  /* 0x0000001b3a3a7221 */ /* 0x000fe20000000000 */
[C---:B------:R-:W-:Y:S01]  /*52c0*/  FMUL R10, R40.reuse, R40 ;  /* 0x00000028280a7220 */ /* 0x040fe20000400000 */
[----:B---3--:R-:W-:Y:S01]  /*52d0*/  FMUL R95, R95, R100 ;  /* 0x000000645f5f7220 */ /* 0x008fe20000400000 */
[----:B------:R-:W-:Y:S01]  /*52e0*/  FSETP.GEU.AND P3, PT, |R7|, 1.175494350822287508e-38, PT ;  /* 0x008000000700780b */ /* 0x000fe20003f6e200 */
[----:B------:R-:W0:Y:S01]  /*52f0*/  SHFL.BFLY PT, R27, R8, 0x10, 0x1f ;  /* 0x0e001f00081b7f89 */ /* 0x000e2200000e0000 */
[----:B------:R-:W-:Y:S01]  /*5300*/  FFMA R40, R40, R33, R9 ;  /* 0x0000002128287223 */ /* 0x000fe20000000009 */
[----:B------:R-:W-:Y:S01]  /*5310*/  FSETP.NEU.AND P0, PT, R15, RZ, PT ;  /* 0x000000ff0f00720b */ /* 0x000fe20003f0d000 */
[----:B------:R-:W-:Y:S01]  /*5320*/  FFMA R12, R26, R89, R11 ;  /* 0x000000591a0c7223 */ /* 0x000fe2000000000b */
[----:B------:R-:W-:Y:S01]  /*5330*/  FSETP.NEU.AND P1, PT, R13, RZ, PT ;  /* 0x000000ff0d00720b */ /* 0x000fe20003f2d000 */
[----:B------:R-:W-:Y:S01]  /*5340*/  FFMA R41, R88, R41, R73 ;  /* 0x0000002958297223 */ /* 0x000fe20000000049 */
[----:B------:R-:W2:Y:S01]  /*5350*/  SHFL.BFLY PT, R18, R7, 0x8, 0x1f ;  /* 0x0d001f0007127f89 */ /* 0x000ea200000e0000 */
[----:B------:R-:W-:Y:S01]  /*5360*/  FMUL R26, R26, R26 ;  /* 0x0000001a1a1a7220 */ /* 0x000fe20000400000 */
[----:B------:R-:W-:Y:S01]  /*5370*/  FSEL R65, R65, RZ, P0 ;  /* 0x000000ff41417208 */ /* 0x000fe20000000000 */
[----:B------:R-:W-:Y:S01]  /*5380*/  FADD R39, R39, -R40 ;  /* 0x8000002827277221 */ /* 0x000fe20000000000 */
[----:B------:R-:W-:Y:S01]  /*5390*/  FSEL R95, R95, RZ, P1 ;  /* 0x000000ff5f5f7208 */ /* 0x000fe20000800000 */
[----:B------:R-:W-:Y:S01]  /*53a0*/  FADD R25, R25, -R12 ;  /* 0x8000000c19197221 */ /* 0x000fe20000000000 */
[----:B------:R-:W-:Y:S01]  /*53b0*/  FADD R72, R72, R41 ;  /* 0x0000002948487221 */ /* 0x000fe20000000000 */
[----:B------:R-:W-:Y:S01]  /*53c0*/  FMUL R10, R53, R10 ;  /* 0x0000000a350a7220 */ /* 0x000fe20000400000 */
[----:B------:R-:W-:Y:S01]  /*53d0*/  FMUL R26, R35, R26 ;  /* 0x0000001a231a7220 */ /* 0x000fe20000400000 */
[C---:B------:R-:W-:Y:S01]  /*53e0*/  FMUL R9, R39.reuse, R39 ;  /* 0x0000002727097220 */ /* 0x040fe20000400000 */
[----:B------:R-:W-:Y:S01]  /*53f0*/  FFMA R39, R39, R65, R40 ;  /* 0x0000004127277223 */ /* 0x000fe20000000028 */
[----:B-1----:R-:W-:Y:S01]  /*5400*/  FMUL R87, R87, R102 ;  /* 0x0000006657577220 */ /* 0x002fe20000400000 */
[----:B------:R-:W-:Y:S01]  /*5410*/  FFMA R11, R25, R95, R12 ;  /* 0x0000005f190b7223 */ /* 0x000fe2000000000c */
[----:B------:R-:W-:Y:S01]  /*5420*/  FFMA R10, R33, R10, R72 ;  /* 0x0000000a210a7223 */ /* 0x000fe20000000048 */
[----:B------:R-:W-:Y:S01]  /*5430*/  FFMA R26, R89, R26, R58 ;  /* 0x0000001a591a7223 */ /* 0x000fe2000000003a */
[----:B------:R-:W-:Y:S01]  /*5440*/  FMUL R25, R25, R25 ;  /* 0x0000001919197220 */ /* 0x000fe20000400000 */
[----:B------:R-:W-:Y:S01]  /*5450*/  FSETP.NEU.AND P1, PT, R34, RZ, PT ;  /* 0x000000ff2200720b */ /* 0x000fe20003f2d000 */
[----:B------:R-:W1:Y:S01]  /*5460*/  MUFU.RCP R91, R91 ;  /* 0x0000005b005b7308 */ /* 0x000e620000001000 */
[----:B------:R-:W-:Y:S01]  /*5470*/  @!P3 FMUL R64, R64, 16777216 ;  /* 0x4b8000004040b820 */ /* 0x000fe20000400000 */
[----:B------:R-:W-:Y:S01]  /*5480*/  FADD R10, R71, R10 ;  /* 0x0000000a470a7221 */ /* 0x000fe20000000000 */
[----:B------:R-:W-:Y:S01]  /*5490*/  FMUL R9, R50, R9 ;  /* 0x0000000932097220 */ /* 0x000fe20000400000 */
[----:B------:R-:W3:Y:S01]  /*54a0*/  SHFL.BFLY PT, R14, R39, 0x10, 0x1f ;  /* 0x0e001f00270e7f89 */ /* 0x000ee200000e0000 */
[----:B------:R-:W-:Y:S01]  /*54b0*/  FADD R26, R57, R26 ;  /* 0x0000001a391a7221 */ /* 0x000fe20000000000 */
[----:B------:R-:W-:Y:S01]  /*54c0*/  FMUL R25, R54, R25 ;  /* 0x0000001936197220 */ /* 0x000fe20000400000 */
[----:B------:R-:W-:Y:S01]  /*54d0*/  FSEL R87, R87, RZ, P1 ;  /* 0x000000ff57577208 */ /* 0x000fe20000800000 */
[--C-:B------:R-:W-:Y:S01]  /*54e0*/  FADD R24, R24, -R11.reuse ;  /* 0x8000000b18187221 */ /* 0x100fe20000000000 */
[----:B------:R-:W4:Y:S01]  /*54f0*/  MUFU.RCP R67, R64 ;  /* 0x0000004000437308 */ /* 0x000f220000001000 */
[----:B------:R-:W-:Y:S01]  /*5500*/  FFMA R9, R65, R9, R10 ;  /* 0x0000000941097223 */ /* 0x000fe2000000000a */
[----:B------:R-:W-:Y:S01]  /*5510*/  FFMA R25, R95, R25, R26 ;  /* 0x000000195f197223 */ /* 0x000fe2000000001a */
[C---:B------:R-:W-:Y:S01]  /*5520*/  FFMA R12, R24.reuse, R87, R11 ;  /* 0x00000057180c7223 */ /* 0x040fe2000000000b */
[----:B------:R-:W-:Y:S01]  /*5530*/  FMUL R24, R24, R24 ;  /* 0x0000001818187220 */ /* 0x000fe20000400000 */
[----:B------:R-:W-:Y:S01]  /*5540*/  @!P3 FMUL R92, R92, 16777216 ;  /* 0x4b8000005c5cb820 */ /* 0x000fe20000400000 */
[----:B------:R-:W-:Y:S01]  /*5550*/  FADD R56, R56, R25 ;  /* 0x0000001938387221 */ /* 0x000fe20000000000 */
[----:B------:R-:W5:Y:S01]  /*5560*/  SHFL.BFLY PT, R10, R9, 0x10, 0x1f ;  /* 0x0e001f00090a7f89 */ /* 0x000f6200000e0000 */
[C---:B0-----:R-:W-:Y:S01]  /*5570*/  FADD R25, R8.reuse, R27 ;  /* 0x0000001b08197221 */ /* 0x041fe20000000000 */
[----:B------:R-:W-:Y:S01]  /*5580*/  FMUL R24, R13, R24 ;  /* 0x000000180d187220 */ /* 0x000fe20000400000 */
[----:B--2---:R-:W-:Y:S01]  /*5590*/  FADD R13, R7, R18 ;  /* 0x00000012070d7221 */ /* 0x004fe20000000000 */
[----:B-1----:R-:W-:Y:S01]  /*55a0*/  FMUL R91, R91, R90 ;  /* 0x0000005a5b5b7220 */ /* 0x002fe20000400000 */
[----:B------:R-:W-:Y:S01]  /*55b0*/  FMUL R16, R25, 0.25 ;  /* 0x3e80000019107820 */ /* 0x000fe20000400000 */
[----:B------:R-:W-:Y:S01]  /*55c0*/  FSETP.NEU.AND P0, PT, R8, RZ, PT ;  /* 0x000000ff0800720b */ /* 0x000fe20003f0d000 */
[----:B------:R-:W-:Y:S01]  /*55d0*/  FADD R23, R23, -R12 ;  /* 0x8000000c17177221 */ /* 0x000fe20000000000 */
[----:B------:R-:W-:Y:S01]  /*55e0*/  FSETP.GT.AND P1, PT, |R25|, 8.50705917302346158658e+37, PT ;  /* 0x7e8000001900780b */ /* 0x000fe20003f24200 */
[----:B----4-:R-:W-:Y:S01]  /*55f0*/  FMUL R67, R67, R92 ;  /* 0x0000005c43437220 */ /* 0x010fe20000400000 */
[----:B------:R-:W-:Y:S01]  /*5600*/  FSETP.GEU.AND P4, PT, |R25|, 1.175494350822287508e-38, PT ;  /* 0x008000001900780b */ /* 0x000fe20003f8e200 */
[----:B------:R-:W0:Y:S01]  /*5610*/  SHFL.BFLY PT, R28, R25, 0x8, 0x1f ;  /* 0x0d001f00191c7f89 */ /* 0x000e2200000e0000 */
[----:B------:R-:W-:Y:S01]  /*5620*/  FSETP.GEU.AND P3, PT, |R13|, 1.175494350822287508e-38, PT ;  /* 0x008000000d00780b */ /* 0x000fe20003f6e200 */
[----:B---3--:R-:W-:Y:S01]  /*5630*/  FADD R14, -R39, R14 ;  /* 0x0000000e270e7221 */ /* 0x008fe20000000100 */
[----:B------:R-:W-:Y:S01]  /*5640*/  FSEL R91, R91, RZ, P0 ;  /* 0x000000ff5b5b7208 */ /* 0x000fe20000000000 */
[----:B------:R-:W-:Y:S01]  /*5650*/  FFMA R24, R87, R24, R56 ;  /* 0x0000001857187223 */ /* 0x000fe20000000038 */
[----:B------:R-:W-:Y:S01]  /*5660*/  FSEL R11, R16, R25, P1 ;  /* 0x00000019100b7208 */ /* 0x000fe20000800000 */
[----:B------:R-:W-:Y:S01]  /*5670*/  FMUL R16, R13, 0.25 ;  /* 0x3e8000000d107820 */ /* 0x000fe20000400000 */
[----:B------:R-:W-:Y:S01]  /*5680*/  FSETP.NEU.AND P2, PT, R7, RZ, PT ;  /* 0x000000ff0700720b */ /* 0x000fe20003f4d000 */
[----:B------:R-:W-:Y:S01]  /*5690*/  FFMA R12, R23, R91, R12 ;  /* 0x0000005b170c7223 */ /* 0x000fe2000000000c */
[----:B------:R-:W-:Y:S01]  /*56a0*/  FSETP.GT.AND P0, PT, |R13|, 8.50705917302346158658e+37, PT ;  /* 0x7e8000000d00780b */ /* 0x000fe20003f04200 */
[----:B------:R-:W-:Y:S01]  /*56b0*/  FMUL R23, R23, R23 ;  /* 0x0000001717177220 */ /* 0x000fe20000400000 */
[----:B------:R-:W-:Y:S01]  /*56c0*/  FSEL R67, R67, RZ, P2 ;  /* 0x000000ff43437208 */ /* 0x000fe20001000000 */
[----:B------:R-:W-:Y:S01]  /*56d0*/  @!P4 FMUL R11, R11, 16777216 ;  /* 0x4b8000000b0bc820 */ /* 0x000fe20000400000 */
[----:B------:R-:W-:Y:S01]  /*56e0*/  FSEL R17, R16, R13, P0 ;  /* 0x0000000d10117208 */ /* 0x000fe20000000000 */
[C---:B------:R-:W-:Y:S01]  /*56f0*/  FMUL R16, R14.reuse, R14 ;  /* 0x0000000e0e107220 */ /* 0x040fe20000400000 */
[----:B------:R-:W1:Y:S01]  /*5700*/  SHFL.BFLY PT, R19, R12, 0x10, 0x1f ;  /* 0x0e001f000c137f89 */ /* 0x000e6200000e0000 */
[----:B------:R-:W-:Y:S01]  /*5710*/  FFMA R14, R14, R67, R39 ;  /* 0x000000430e0e7223 */ /* 0x000fe20000000027 */
[----:B------:R-:W-:Y:S01]  /*5720*/  FADD R24, R55, R24 ;  /* 0x0000001837187221 */ /* 0x000fe20000000000 */
[----:B------:R-:W-:Y:S01]  /*5730*/  @!P3 FMUL R17, R17, 16777216 ;  /* 0x4b8000001111b820 */ /* 0x000fe20000400000 */
[----:B------:R-:W-:Y:S01]  /*5740*/  FMUL R23, R34, R23 ;  /* 0x0000001722177220 */ /* 0x000fe20000400000 */
[----:B-----5:R-:W-:Y:S01]  /*5750*/  FADD R10, R9, R10 ;  /* 0x0000000a090a7221 */ /* 0x020fe20000000000 */
[----:B------:R2:W3:Y:S01]  /*5760*/  MUFU.RCP R26, R11 ;  /* 0x0000000b001a7308 */ /* 0x0004e20000001000 */
[----:B------:R-:W4:Y:S01]  /*5770*/  SHFL.BFLY PT, R9, R14, 0x8, 0x1f ;  /* 0x0d001f000e097f89 */ /* 0x000f2200000e0000 */
[----:B------:R-:W-:Y:S01]  /*5780*/  FFMA R23, R91, R23, R24 ;  /* 0x000000175b177223 */ /* 0x000fe20000000018 */
[----:B------:R-:W-:Y:S01]  /*5790*/  FMUL R16, R15, R16 ;  /* 0x000000100f107220 */ /* 0x000fe20000400000 */
[----:B------:R-:W-:Y:S01]  /*57a0*/  @P1 FMUL R27, R27, 0.25 ;  /* 0x3e8000001b1b1820 */ /* 0x000fe20000400000 */
[----:B------:R-:W-:Y:S01]  /*57b0*/  @P0 FMUL R18, R18, 0.25 ;  /* 0x3e80000012120820 */ /* 0x000fe20000400000 */
[----:B0-----:R-:W-:Y:S01]  /*57c0*/  FADD R29, R25, R28 ;  /* 0x0000001c191d7221 */ /* 0x001fe20000000000 */
[----:B------:R-:W0:Y:S01]  /*57d0*/  SHFL.BFLY PT, R24, R23, 0x10, 0x1f ;  /* 0x0e001f0017187f89 */ /* 0x000e2200000e0000 */
[----:B------:R-:W5:Y:S01]  /*57e0*/  MUFU.RCP R17, R17 ;  /* 0x0000001100117308 */ /* 0x000f620000001000 */
[----:B------:R-:W-:Y:S01]  /*57f0*/  FFMA R10, R67, R16, R10 ;  /* 0x00000010430a7223 */ /* 0x000fe2000000000a */
[----:B------:R-:W-:Y:S01]  /*5800*/  @!P4 FMUL R27, R27, 16777216 ;  /* 0x4b8000001b1bc820 */ /* 0x000fe20000400000 */
[----:B------:R-:W-:Y:S01]  /*5810*/  @!P3 FMUL R18, R18, 16777216 ;  /* 0x4b8000001212b820 */ /* 0x000fe20000400000 */
[----:B------:R-:W-:Y:S01]  /*5820*/  SHFL.BFLY PT, R16, R13, 0x4, 0x1f ;  /* 0x0c801f000d107f89 */ /* 0x000fe200000e0000 */
[----:B------:R-:W-:Y:S01]  /*5830*/  FSETP.GEU.AND P4, PT, |R29|, 1.175494350822287508e-38, PT ;  /* 0x008000001d00780b */ /* 0x000fe20003f8e200 */
[----:B------:R-:W-:Y:S01]  /*5840*/  IMAD.SHL.U32 R58, R22, 0x4, RZ ;  /* 0x00000004163a7824 */ /* 0x000fe200078e00ff */
[----:B------:R-:W-:Y:S01]  /*5850*/  FSETP.NEU.AND P0, PT, R25, RZ, PT ;  /* 0x000000ff1900720b */ /* 0x000fe20003f0d000 */
[----:B--2---:R-:W2:Y:S01]  /*5860*/  SHFL.BFLY PT, R11, R10, 0x8, 0x1f ;  /* 0x0d001f000a0b7f89 */ /* 0x004ea200000e0000 */
[----:B---3--:R-:W-:Y:S01]  /*5870*/  FMUL R26, R26, R27 ;  /* 0x0000001b1a1a7220 */ /* 0x008fe20000400000 */
[----:B-1----:R-:W-:Y:S01]  /*5880*/  FADD R19, -R12, R19 ;  /* 0x000000130c137221 */ /* 0x002fe20000000100 */
[----:B------:R-:W-:Y:S01]  /*5890*/  FSETP.GT.AND P2, PT, |R29|, 8.50705917302346158658e+37, PT ;  /* 0x7e8000001d00780b */ /* 0x000fe20003f44200 */
[----:B------:R-:W1:Y:S01]  /*58a0*/  SHFL.BFLY PT, R30, R29, 0x4, 0x1f ;  /* 0x0c801f001d1e7f89 */ /* 0x000e6200000e0000 */
[----:B------:R-:W-:Y:S01]  /*58b0*/  FSETP.NEU.AND P3, PT, R13, RZ, PT ;  /* 0x000000ff0d00720b */ /* 0x000fe20003f6d000 */
[----:B------:R-:W-:Y:S01]  /*58c0*/  FMUL R15, R19, R19 ;  /* 0x00000013130f7220 */ /* 0x000fe20000400000 */
[----:B------:R-:W-:Y:S01]  /*58d0*/  FSEL R26, R26, RZ, P0 ;  /* 0x000000ff1a1a7208 */ /* 0x000fe20000000000 */
[----:B-----5:R-:W-:Y:S01]  /*58e0*/  FMUL R17, R17, R18 ;  /* 0x0000001211117220 */ /* 0x020fe20000400000 */
[----:B------:R-:W-:Y:S01]  /*58f0*/  FMUL R18, R29, 0.25 ;  /* 0x3e8000001d127820 */ /* 0x000fe20000400000 */
[----:B----4-:R-:W-:Y:S01]  /*5900*/  FADD R9, -R14, R9 ;  /* 0x000000090e097221 */ /* 0x010fe20000000100 */
[----:B------:R-:W-:Y:S01]  /*5910*/  FMUL R15, R8, R15 ;  /* 0x0000000f080f7220 */ /* 0x000fe20000400000 */
[----:B------:R-:W-:Y:S01]  /*5920*/  FFMA R19, R19, R26, R12 ;  /* 0x0000001a13137223 */ /* 0x000fe2000000000c */
[----:B------:R-:W-:Y:S01]  /*5930*/  FSEL R17, R17, RZ, P3 ;  /* 0x000000ff11117208 */ /* 0x000fe20001800000 */
[----:B------:R-:W-:Y:S01]  /*5940*/  FMUL R8, R9, R9 ;  /* 0x0000000909087220 */ /* 0x000fe20000400000 */
[----:B------:R-:W-:Y:S01]  /*5950*/  FSEL R18, R18, R29, P2 ;  /* 0x0000001d12127208 */ /* 0x000fe20001000000 */
[----:B0-----:R-:W-:Y:S01]  /*5960*/  FADD R23, R23, R24 ;  /* 0x0000001817177221 */ /* 0x001fe20000000000 */
[----:B------:R-:W-:Y:S01]  /*5970*/  @P2 FMUL R28, R28, 0.25 ;  /* 0x3e8000001c1c2820 */ /* 0x000fe20000400000 */
[----:B------:R-:W0:Y:S01]  /*5980*/  SHFL.BFLY PT, R24, R19, 0x8, 0x1f ;  /* 0x0d001f0013187f89 */ /* 0x000e2200000e0000 */
[----:B------:R-:W-:Y:S01]  /*5990*/  FMUL R8, R7, R8 ;  /* 0x0000000807087220 */ /* 0x000fe20000400000 */
[----:B------:R-:W-:Y:S01]  /*59a0*/  @!P4 FMUL R18, R18, 16777216 ;  /* 0x4b8000001212c820 */ /* 0x000fe20000400000 */
[----:B------:R-:W-:Y:S01]  /*59b0*/  FFMA R23, R26, R15, R23 ;  /* 0x0000000f1a177223 */ /* 0x000fe20000000017 */
[----:B------:R-:W-:Y:S01]  /*59c0*/  @!P4 FMUL R28, R28, 16777216 ;  /* 0x4b8000001c1cc820 */ /* 0x000fe20000400000 */
[----:B------:R-:W-:Y:S01]  /*59d0*/  FSETP.NEU.AND P3, PT, R29, RZ, PT ;  /* 0x000000ff1d00720b */ /* 0x000fe20003f6d000 */
[----:B------:R3:W4:Y:S01]  /*59e0*/  MUFU.RCP R7, R18 ;  /* 0x0000001200077308 */ /* 0x0007220000001000 */
[----:B--2---:R-:W-:Y:S01]  /*59f0*/  FADD R10, R10, R11 ;  /* 0x0000000b0a0a7221 */ /* 0x004fe20000000000 */
[----:B------:R-:W-:Y:S01]  /*5a00*/  FADD R11, R13, R16 ;  /* 0x000000100d0b7221 */ /* 0x000fe20000000000 */
[----:B------:R-:W2:Y:S01]  /*5a10*/  SHFL.BFLY PT, R26, R23, 0x8, 0x1f ;  /* 0x0d001f00171a7f89 */ /* 0x000ea200000e0000 */
[----:B-1----:R-:W-:Y:S01]  /*5a20*/  FADD R27, R29, R30 ;  /* 0x0000001e1d1b7221 */ /* 0x002fe20000000000 */
[----:B------:R-:W-:Y:S01]  /*5a30*/  FFMA R8, R17, R8, R10 ;  /* 0x0000000811087223 */ /* 0x000fe2000000000a */
[C---:B------:R-:W-:Y:S01]  /*5a40*/  FMUL R12, R11.reuse, 0.25 ;  /* 0x3e8000000b0c7820 */ /* 0x040fe20000400000 */
[----:B------:R-:W-:Y:S01]  /*5a50*/  FSETP.GEU.AND P0, PT, |R11|, 1.175494350822287508e-38, PT ;  /* 0x008000000b00780b */ /* 0x000fe20003f0e200 */
[C---:B------:R-:W-:Y:S01]  /*5a60*/  FMUL R10, R27.reuse, 0.25 ;  /* 0x3e8000001b0a7820 */ /* 0x040fe20000400000 */
[----:B------:R-:W-:Y:S01]  /*5a70*/  FSETP.GEU.AND P5, PT, |R27|, 1.175494350822287508e-38, PT ;  /* 0x008000001b00780b */ /* 0x000fe20003fae200 */
[----:B---3--:R-:W1:Y:S01]  /*5a80*/  SHFL.BFLY PT, R18, R11, 0x2, 0x1f ;  /* 0x0c401f000b127f89 */ /* 0x008e6200000e0000 */
[----:B------:R-:W-:Y:S01]  /*5a90*/  FSETP.GT.AND P1, PT, |R11|, 8.50705917302346158658e+37, PT ;  /* 0x7e8000000b00780b */ /* 0x000fe20003f24200 */
[----:B------:R-:W-:Y:S01]  /*5aa0*/  FFMA R9, R9, R17, R14 ;  /* 0x0000001109097223 */ /* 0x000fe2000000000e */
[----:B------:R-:W-:Y:S01]  /*5ab0*/  FSETP.GT.AND P2, PT, |R27|, 8.50705917302346158658e+37, PT ;  /* 0x7e8000001b00780b */ /* 0x000fe20003f44200 */
[----:B------:R-:W3:Y:S01]  /*5ac0*/  SHFL.BFLY PT, R32, R27, 0x2, 0x1f ;  /* 0x0c401f001b207f89 */ /* 0x000ee200000e0000 */
[----:B------:R-:W-:Y:S01]  /*5ad0*/  FSEL R12, R12, R11, P1 ;  /* 0x0000000b0c0c7208 */ /* 0x000fe20000800000 */
[----:B----4-:R-:W-:Y:S01]  /*5ae0*/  FMUL R28, R7, R28 ;  /* 0x0000001c071c7220 */ /* 0x010fe20000400000 */
[----:B------:R-:W-:Y:S01]  /*5af0*/  FSEL R31, R10, R27, P2 ;  /* 0x0000001b0a1f7208 */ /* 0x000fe20001000000 */
[----:B0-----:R-:W-:Y:S01]  /*5b00*/  FADD R24, -R19, R24 ;  /* 0x0000001813187221 */ /* 0x001fe20000000100 */
[----:B------:R-:W0:Y:S01]  /*5b10*/  SHFL.BFLY PT, R7, R8, 0x4, 0x1f ;  /* 0x0c801f0008077f89 */ /* 0x000e2200000e0000 */
[----:B------:R-:W-:Y:S01]  /*5b20*/  @!P0 FMUL R12, R12, 16777216 ;  /* 0x4b8000000c0c8820 */ /* 0x000fe20000400000 */
[----:B------:R-:W-:Y:S01]  /*5b30*/  FSEL R28, R28, RZ, P3 ;  /* 0x000000ff1c1c7208 */ /* 0x000fe20001800000 */
[----:B------:R-:W-:Y:S01]  /*5b40*/  @!P5 FMUL R31, R31, 16777216 ;  /* 0x4b8000001f1fd820 */ /* 0x000fe20000400000 */
[----:B------:R-:W4:Y:S01]  /*5b50*/  SHFL.BFLY PT, R10, R9, 0x4, 0x1f ;  /* 0x0c801f00090a7f89 */ /* 0x000f2200000e0000 */
[----:B------:R5:W0:Y:S01]  /*5b60*/  MUFU.RCP R15, R12 ;  /* 0x0000000c000f7308 */ /* 0x000a220000001000 */
[----:B------:R-:W-:Y:S01]  /*5b70*/  @P1 FMUL R16, R16, 0.25 ;  /* 0x3e80000010101820 */ /* 0x000fe20000400000 */
[C---:B------:R-:W-:Y:S01]  /*5b80*/  FFMA R19, R24.reuse, R28, R19 ;  /* 0x0000001c18137223 */ /* 0x040fe20000000013 */
[----:B------:R-:W-:Y:S01]  /*5b90*/  FMUL R24, R24, R24 ;  /* 0x0000001818187220 */ /* 0x000fe20000400000 */
[----:B--2---:R-:W-:Y:S01]  /*5ba0*/  FADD R23, R23, R26 ;  /* 0x0000001a17177221 */ /* 0x004fe20000000000 */
[----:B------:R-:W-:Y:S01]  /*5bb0*/  @P2 FMUL R30, R30, 0.25 ;  /* 0x3e8000001e1e2820 */ /* 0x000fe20000400000 */
[----:B------:R-:W-:Y:S01]  /*5bc0*/  @!P0 FMUL R16, R16, 16777216 ;  /* 0x4b80000010108820 */ /* 0x000fe20000400000 */
[----:B------:R-:W-:Y:S01]  /*5bd0*/  FMUL R24, R25, R24 ;  /* 0x0000001819187220 */ /* 0x000fe20000400000 */
[----:B------:R-:W2:Y:S01]  /*5be0*/  MUFU.RCP R31, R31 ;  /* 0x0000001f001f7308 */ /* 0x000ea20000001000 */
[----:B-----5:R-:W5:Y:S01]  /*5bf0*/  SHFL.BFLY PT, R12, R19, 0x4, 0x1f ;  /* 0x0c801f00130c7f89 */ /* 0x020f6200000e0000 */
[C---:B-1----:R-:W-:Y:S01]  /*5c00*/  FADD R14, R11.reuse, R18 ;  /* 0x000000120b0e7221 */ /* 0x042fe20000000000 */
[----:B------:R-:W-:Y:S01]  /*5c10*/  FFMA R23, R28, R24, R23 ;  /* 0x000000181c177223 */ /* 0x000fe20000000017 */
[----:B------:R-:W-:Y:S01]  /*5c20*/  @!P5 FMUL R30, R30, 16777216 ;  /* 0x4b8000001e1ed820 */ /* 0x000fe20000400000 */
[----:B------:R-:W-:Y:S01]  /*5c30*/  FSETP.NEU.AND P2, PT, R11, RZ, PT ;  /* 0x000000ff0b00720b */ /* 0x000fe20003f4d000 */
[----:B---3--:R-:W-:Y:S01]  /*5c40*/  FADD R25, R27, R32 ;  /* 0x000000201b197221 */ /* 0x008fe20000000000 */
[----:B------:R-:W-:Y:S01]  /*5c50*/  FSETP.GEU.AND P3, PT, |R14|, 1.175494350822287508e-38, PT ;  /* 0x008000000e00780b */ /* 0x000fe20003f6e200 */
[----:B------:R-:W1:Y:S01]  /*5c60*/  SHFL.BFLY PT, R24, R23, 0x4, 0x1f ;  /* 0x0c801f0017187f89 */ /* 0x000e6200000e0000 */
[----:B0-----:R-:W-:Y:S01]  /*5c70*/  FMUL R15, R15, R16 ;  /* 0x000000100f0f7220 */ /* 0x001fe20000400000 */
[----:B------:R-:W-:Y:S01]  /*5c80*/  FSETP.NEU.AND P4, PT, R27, RZ, PT ;  /* 0x000000ff1b00720b */ /* 0x000fe20003f8d000 */
[----:B------:R-:W-:Y:S01]  /*5c90*/  FADD R8, R8, R7 ;  /* 0x0000000708087221 */ /* 0x000fe20000000000 */
[C---:B------:R-:W-:Y:S01]  /*5ca0*/  FMUL R7, R14.reuse, 0.25 ;  /* 0x3e8000000e077820 */ /* 0x040fe20000400000 */
[----:B------:R-:W-:Y:S01]  /*5cb0*/  FSETP.GT.AND P0, PT, |R14|, 8.50705917302346158658e+37, PT ;  /* 0x7e8000000e00780b */ /* 0x000fe20003f04200 */
[----:B------:R-:W-:Y:S01]  /*5cc0*/  FMUL R28, R25, 0.25 ;  /* 0x3e800000191c7820 */ /* 0x000fe20000400000 */
[----:B------:R-:W-:Y:S01]  /*5cd0*/  FSEL R15, R15, RZ, P2 ;  /* 0x000000ff0f0f7208 */ /* 0x000fe20001000000 */
[----:B--2---:R-:W-:Y:S01]  /*5ce0*/  FMUL R31, R31, R30 ;  /* 0x0000001e1f1f7220 */ /* 0x004fe20000400000 */
[----:B----4-:R-:W-:Y:S01]  /*5cf0*/  FADD R10, -R9, R10 ;  /* 0x0000000a090a7221 */ /* 0x010fe20000000100 */
[----:B------:R-:W-:Y:S01]  /*5d00*/  FSETP.GEU.AND P2, PT, |R25|, 1.175494350822287508e-38, PT ;  /* 0x008000001900780b */ /* 0x000fe20003f4e200 */
[----:B------:R-:W0:Y:S01]  /*5d10*/  S2R R55, SR_TID.X ;  /* 0x0000000000377919 */ /* 0x000e220000002100 */
[----:B------:R-:W-:Y:S01]  /*5d20*/  FSEL R16, R7, R14, P0 ;  /* 0x0000000e07107208 */ /* 0x000fe20000000000 */
[C---:B------:R-:W-:Y:S01]  /*5d30*/  FFMA R9, R10.reuse, R15, R9 ;  /* 0x0000000f0a097223 */ /* 0x040fe20000000009 */
[----:B------:R-:W-:Y:S01]  /*5d40*/  FSEL R31, R31, RZ, P4 ;  /* 0x000000ff1f1f7208 */ /* 0x000fe20002000000 */
[----:B------:R-:W-:Y:S01]  /*5d50*/  FMUL R10, R10, R10 ;  /* 0x0000000a0a0a7220 */ /* 0x000fe20000400000 */
[----:B------:R-:W-:Y:S01]  /*5d60*/  FSETP.GT.AND P1, PT, |R25|, 8.50705917302346158658e+37, PT ;  /* 0x7e8000001900780b */ /* 0x000fe20003f24200 */
[----:B-----5:R-:W-:Y:S01]  /*5d70*/  FADD R26, -R19, R12 ;  /* 0x0000000c131a7221 */ /* 0x020fe20000000100 */
[----:B------:R-:W-:Y:S01]  /*5d80*/  @!P3 FMUL R16, R16, 16777216 ;  /* 0x4b8000001010b820 */ /* 0x000fe20000400000 */
[----:B------:R-:W-:Y:S01]  /*5d90*/  FMUL R10, R13, R10 ;  /* 0x0000000a0d0a7220 */ /* 0x000fe20000400000 */
[----:B------:R-:W-:Y:S01]  /*5da0*/  FSEL R28, R28, R25, P1 ;  /* 0x000000191c1c7208 */ /* 0x000fe20000800000 */
[C---:B------:R-:W-:Y:S01]  /*5db0*/  FFMA R19, R26.reuse, R31, R19 ;  /* 0x0000001f1a137223 */ /* 0x040fe20000000013 */
[----:B------:R-:W-:Y:S01]  /*5dc0*/  FMUL R26, R26, R26 ;  /* 0x0000001a1a1a7220 */ /* 0x000fe20000400000 */
[----:B------:R-:W2:Y:S01]  /*5dd0*/  MUFU.RCP R13, R16 ;  /* 0x00000010000d7308 */ /* 0x000ea20000001000 */
[----:B-1----:R-:W-:Y:S01]  /*5de0*/  FADD R24, R23, R24 ;  /* 0x0000001817187221 */ /* 0x002fe20000000000 */
[----:B------:R-:W-:Y:S01]  /*5df0*/  FFMA R8, R15, R10, R8 ;  /* 0x0000000a0f087223 */ /* 0x000fe20000000008 */
[----:B------:R-:W-:Y:S01]  /*5e00*/  FMUL R26, R29, R26 ;  /* 0x0000001a1d1a7220 */ /* 0x000fe20000400000 */
[----:B------:R-:W-:Y:S01]  /*5e10*/  @!P2 FMUL R28, R28, 16777216 ;  /* 0x4b8000001c1ca820 */ /* 0x000fe20000400000 */
[----:B------:R-:W1:Y:S01]  /*5e20*/  SHFL.BFLY PT, R12, R9, 0x2, 0x1f ;  /* 0x0c401f00090c7f89 */ /* 0x000e6200000e0000 */
[----:B------:R-:W-:Y:S01]  /*5e30*/  @P0 FMUL R18, R18, 0.25 ;  /* 0x3e80000012120820 */ /* 0x000fe20000400000 */
[----:B------:R-:W-:Y:S01]  /*5e40*/  FFMA R24, R31, R26, R24 ;  /* 0x0000001a1f187223 */ /* 0x000fe20000000018 */
[----:B------:R-:W3:Y:S01]  /*5e50*/  MUFU.RCP R23, R28 ;  /* 0x0000001c00177308 */ /* 0x000ee20000001000 */
[----:B------:R-:W4:Y:S01]  /*5e60*/  SHFL.BFLY PT, R15, R14, 0x1, 0x1f ;  /* 0x0c201f000e0f7f89 */ /* 0x000f2200000e0000 */
[----:B------:R-:W-:Y:S01]  /*5e70*/  @!P3 FMUL R18, R18, 16777216 ;  /* 0x4b8000001212b820 */ /* 0x000fe20000400000 */
[----:B------:R-:W-:Y:S01]  /*5e80*/  @P1 FMUL R32, R32, 0.25 ;  /* 0x3e80000020201820 */ /* 0x000fe20000400000 */
[----:B------:R-:W-:Y:S01]  /*5e90*/  FSETP.NEU.AND P0, PT, R14, RZ, PT ;  /* 0x000000ff0e00720b */ /* 0x000fe20003f0d000 */
[----:B------:R-:W5:Y:S01]  /*5ea0*/  SHFL.BFLY PT, R10, R19, 0x2, 0x1f ;  /* 0x0c401f00130a7f89 */ /* 0x000f6200000e0000 */
[--C-:B0-----:R-:W-:Y:S01]  /*5eb0*/  SHF.R.U32.HI R52, RZ, 0x7, R55.reuse ;  /* 0x00000007ff347819 */ /* 0x101fe20000011637 */
[----:B------:R-:W-:Y:S01]  /*5ec0*/  @!P2 FMUL R32, R32, 16777216 ;  /* 0x4b8000002020a820 */ /* 0x000fe20000400000 */
[----:B--2---:R-:W-:Y:S01]  /*5ed0*/  FMUL R13, R13, R18 ;  /* 0x000000120d0d7220 */ /* 0x004fe20000400000 */
[----:B------:R-:W0:Y:S01]  /*5ee0*/  SHFL.BFLY PT, R26, R25, 0x1, 0x1f ;  /* 0x0c201f00191a7f89 */ /* 0x000e2200000e0000 */
[----:B------:R-:W-:Y:S01]  /*5ef0*/  SHF.R.U32.HI R18, RZ, 0x5, R55 ;  /* 0x00000005ff127819 */ /* 0x000fe20000011637 */
[----:B------:R-:W-:Y:S01]  /*5f00*/  IMAD R57, R22, 0x3000, RZ ;  /* 0x0000300016397824 */ /* 0x000fe200078e02ff */
[----:B------:R-:W-:Y:S01]  /*5f10*/  LOP3.LUT R95, R55, 0x80, RZ, 0xc0, !PT ;  /* 0x00000080375f7812 */ /* 0x000fe200078ec0ff */
[----:B------:R-:W2:Y:S01]  /*5f20*/  SHFL.BFLY PT, R7, R8, 0x2, 0x1f ;  /* 0x0c401f0008077f89 */ /* 0x000ea200000e0000 */
[----:B------:R-:W-:Y:S01]  /*5f30*/  FSEL R13, R13, RZ, P0 ;  /* 0x000000ff0d0d7208 */ /* 0x000fe20000000000 */
[----:B------:R-:W-:Y:S01]  /*5f40*/  IMAD.MOV.U32 R85, RZ, RZ, 0x7f800000 ;  /* 0x7f800000ff557424 */ /* 0x000fe200078e00ff */
[----:B---3--:R-:W-:Y:S01]  /*5f50*/  FMUL R23, R23, R32 ;  /* 0x0000002017177220 */ /* 0x008fe20000400000 */
[----:B------:R-:W3:Y:S01]  /*5f60*/  SHFL.BFLY PT, R17, R24, 0x2, 0x1f ;  /* 0x0c401f0018117f89 */ /* 0x000ee200000e0000 */
[----:B------:R-:W-:Y:S01]  /*5f70*/  FSETP.NEU.AND P0, PT, R25, RZ, PT ;  /* 0x000000ff1900720b */ /* 0x000fe20003f0d000 */
[----:B------:R-:W-:Y:S01]  /*5f80*/  IMAD.MOV.U32 R123, RZ, RZ, -0x800000 ;  /* 0xff800000ff7b7424 */ /* 0x000fe200078e00ff */
[----:B------:R-:W-:Y:S01]  /*5f90*/  SGXT.U32 R18, R18, 0x2 ;  /* 0x000000021212781a */ /* 0x000fe20000000000 */
[----:B-1----:R-:W-:Y:S01]  /*5fa0*/  FADD R12, -R9, R12 ;  /* 0x0000000c090c7221 */ /* 0x002fe20000000100 */
[----:B------:R-:W-:Y:S01]  /*5fb0*/  FSEL R23, R23, RZ, P0 ;  /* 0x000000ff17177208 */ /* 0x000fe20000000000 */
[----:B------:R-:W-:Y:S01]  /*5fc0*/  IMAD.MOV.U32 R61, RZ, RZ, RZ ;  /* 0x000000ffff3d7224 */ /* 0x000fe200078e00ff */
[----:B------:R-:W-:Y:S01]  /*5fd0*/  SGXT.U32 R52, R52, 0x1 ;  /* 0x000000013434781a */ /* 0x000fe20000000000 */
[----:B----4-:R-:W-:Y:S01]  /*5fe0*/  FADD R29, R14, R15 ;  /* 0x0000000f0e1d7221 */ /* 0x010fe20000000000 */
[C---:B------:R-:W-:Y:S01]  /*5ff0*/  FFMA R9, R12.reuse, R13, R9 ;  /* 0x0000000d0c097223 */ /* 0x040fe20000000009 */
[----:B------:R-:W-:Y:S01]  /*6000*/  FMUL R12, R12, R12 ;  /* 0x0000000c0c0c7220 */ /* 0x000fe20000400000 */
[----:B------:R-:W-:Y:S01]  /*6010*/  LOP3.LUT R96, R52, 0x2, RZ, 0xfc, !PT ;  /* 0x0000000234607812 */ /* 0x000fe200078efcff */
[----:B-----5:R-:W-:Y:S01]  /*6020*/  FADD R10, -R19, R10 ;  /* 0x0000000a130a7221 */ /* 0x020fe20000000100 */
[----:B------:R-:W-:Y:S01]  /*6030*/  FSETP.GT.AND P0, PT, |R29|, 8.50705917302346158658e+37, PT ;  /* 0x7e8000001d00780b */ /* 0x000fe20003f04200 */
[----:B------:R-:W-:Y:S01]  /*6040*/  FMUL R12, R11, R12 ;  /* 0x0000000c0b0c7220 */ /* 0x000fe20000400000 */
[----:B------:R-:W-:Y:S01]  /*6050*/  FSETP.GEU.AND P2, PT, |R29|, 1.175494350822287508e-38, PT ;  /* 0x008000001d00780b */ /* 0x000fe20003f4e200 */
[----:B0-----:R-:W-:Y:S01]  /*6060*/  FADD R30, R25, R26 ;  /* 0x0000001a191e7221 */ /* 0x001fe20000000000 */
[C---:B------:R-:W-:Y:S01]  /*6070*/  FFMA R19, R10.reuse, R23, R19 ;  /* 0x000000170a137223 */ /* 0x040fe20000000013 */
[----:B------:R-:W-:Y:S01]  /*6080*/  FMUL R10, R10, R10 ;  /* 0x0000000a0a0a7220 */ /* 0x000fe20000400000 */
[----:B------:R-:W-:Y:S01]  /*6090*/  IMAD.SHL.U32 R28, R96, 0x10, RZ ;  /* 0x00000010601c7824 */ /* 0x000fe200078e00ff */
[----:B--2---:R-:W-:Y:S01]  /*60a0*/  FADD R8, R8, R7 ;  /* 0x0000000708087221 */ /* 0x004fe20000000000 */
[----:B------:R-:W-:Y:S01]  /*60b0*/  FMUL R7, R29, 0.25 ;  /* 0x3e8000001d077820 */ /* 0x000fe20000400000 */
[----:B------:R-:W-:Y:S01]  /*60c0*/  FSETP.GEU.AND P3, PT, |R30|, 1.175494350822287508e-38, PT ;  /* 0x008000001e00780b */ /* 0x000fe20003f6e200 */
[----:B------:R-:W-:Y:S01]  /*60d0*/  FMUL R10, R27, R10 ;  /* 0x0000000a1b0a7220 */ /* 0x000fe20000400000 */
[----:B---3--:R-:W-:Y:S01]  /*60e0*/  FADD R24, R24, R17 ;  /* 0x0000001118187221 */ /* 0x008fe20000000000 */
[C---:B------:R-:W-:Y:S01]  /*60f0*/  FSETP.GT.AND P1, PT, |R30|.reuse, 8.50705917302346158658e+37, PT ;  /* 0x7e8000001e00780b */ /* 0x040fe20003f24200 */
[----:B------:R-:W-:Y:S01]  /*6100*/  FFMA R8, R13, R12, R8 ;  /* 0x0000000c0d087223 */ /* 0x000fe20000000008 */
[----:B------:R-:W-:Y:S01]  /*6110*/  FSEL R11, R7, R29, P0 ;  /* 0x0000001d070b7208 */ /* 0x000fe20000000000 */
[----:B------:R-:W-:Y:S01]  /*6120*/  FMUL R7, R30, 0.25 ;  /* 0x3e8000001e077820 */ /* 0x000fe20000400000 */
[----:B------:R-:W-:Y:S01]  /*6130*/  FFMA R24, R23, R10, R24 ;  /* 0x0000000a17187223 */ /* 0x000fe20000000018 */
[----:B------:R-:W0:Y:S01]  /*6140*/  SHFL.BFLY PT, R16, R19, 0x1, 0x1f ;  /* 0x0c201f0013107f89 */ /* 0x000e2200000e0000 */
[----:B------:R-:W-:Y:S01]  /*6150*/  @P0 FMUL R15, R15, 0.25 ;  /* 0x3e8000000f0f0820 */ /* 0x000fe20000400000 */
[----:B------:R-:W-:Y:S01]  /*6160*/  @!P2 FMUL R11, R11, 16777216 ;  /* 0x4b8000000b0ba820 */ /* 0x000fe20000400000 */
[----:B------:R-:W-:Y:S01]  /*6170*/  FSEL R17, R7, R30, P1 ;  /* 0x0000001e07117208 */ /* 0x000fe20000800000 */
[----:B------:R-:W1:Y:S01]  /*6180*/  SHFL.BFLY PT, R10, R9, 0x1, 0x1f ;  /* 0x0c201f00090a7f89 */ /* 0x000e6200000e0000 */
[----:B------:R-:W-:Y:S01]  /*6190*/  @!P2 FMUL R15, R15, 16777216 ;  /* 0x4b8000000f0fa820 */ /* 0x000fe20000400000 */
[----:B------:R2:W3:Y:S01]  /*61a0*/  MUFU.RCP R12, R11 ;  /* 0x0000000b000c7308 */ /* 0x0004e20000001000 */
[----:B------:R-:W-:Y:S01]  /*61b0*/  IMAD.SHL.U32 R23, R18, 0x4, RZ ;  /* 0x0000000412177824 */ /* 0x000fe200078e00ff */
[----:B------:R-:W4:Y:S01]  /*61c0*/  SHFL.BFLY PT, R7, R8, 0x1, 0x1f ;  /* 0x0c201f0008077f89 */ /* 0x000f2200000e0000 */
[----:B------:R-:W-:Y:S01]  /*61d0*/  @!P3 FMUL R17, R17, 16777216 ;  /* 0x4b8000001111b820 */ /* 0x000fe20000400000 */
[----:B------:R-:W-:Y:S01]  /*61e0*/  @P1 FMUL R26, R26, 0.25 ;  /* 0x3e8000001a1a1820 */ /* 0x000fe20000400000 */
[----:B------:R-:W-:Y:S01]  /*61f0*/  FSETP.NEU.AND P0, PT, R29, RZ, PT ;  /* 0x000000ff1d00720b */ /* 0x000fe20003f0d000 */
[----:B------:R-:W5:Y:S01]  /*6200*/  SHFL.BFLY PT, R13, R24, 0x1, 0x1f ;  /* 0x0c201f00180d7f89 */ /* 0x000f6200000e0000 */
[----:B------:R-:W-:Y:S01]  /*6210*/  LOP3.LUT P1, RZ, R55, 0x1f, RZ, 0xc0, !PT ;  /* 0x0000001f37ff7812 */ /* 0x000fe2000782c0ff */
[----:B------:R-:W-:Y:S01]  /*6220*/  @!P3 FMUL R26, R26, 16777216 ;  /* 0x4b8000001a1ab820 */ /* 0x000fe20000400000 */
[----:B------:R-:W4:Y:S01]  /*6230*/  MUFU.RCP R17, R17 ;  /* 0x0000001100117308 */ /* 0x000f220000001000 */
[----:B--2---:R-:W-:Y:S01]  /*6240*/  SHF.R.U32.HI R11, RZ, 0x5, R95 ;  /* 0x00000005ff0b7819 */ /* 0x004fe2000001165f */
[----:B------:R-:W-:Y:S01]  /*6250*/  IMAD.MOV.U32 R92, RZ, RZ, 0x7f800000 ;  /* 0x7f800000ff5c7424 */ /* 0x000fe200078e00ff */
[----:B------:R-:W-:Y:S01]  /*6260*/  FSETP.NEU.AND P2, PT, R30, RZ, PT ;  /* 0x000000ff1e00720b */ /* 0x000fe20003f4d000 */
[----:B------:R-:W-:Y:S01]  /*6270*/  IMAD.MOV.U32 R108, RZ, RZ, -0x800000 ;  /* 0xff800000ff6c7424 */ /* 0x000fe200078e00ff */
[----:B------:R-:W-:Y:S01]  /*6280*/  LOP3.LUT R18, R11, R18, RZ, 0xfc, !PT ;  /* 0x000000120b127212 */ /* 0x000fe200078efcff */
[----:B------:R-:W-:Y:S01]  /*6290*/  IMAD.MOV.U32 R98, RZ, RZ, -0x800000 ;  /* 0xff800000ff627424 */ /* 0x000fe200078e00ff */
[----:B---3--:R-:W-:Y:S01]  /*62a0*/  FMUL R12, R12, R15 ;  /* 0x0000000f0c0c7220 */ /* 0x008fe20000400000 */
[----:B------:R-:W-:Y:S01]  /*62b0*/  LOP3.LUT R23, R28, R23, RZ, 0xfc, !PT ;  /* 0x000000171c177212 */ /* 0x000fe200078efcff */
[----:B0-----:R-:W-:Y:S01]  /*62c0*/  FADD R16, -R19, R16 ;  /* 0x0000001013107221 */ /* 0x001fe20000000100 */
[----:B------:R-:W-:Y:S01]  /*62d0*/  LOP3.LUT R56, R55, 0x3, RZ, 0xc0, !PT ;  /* 0x0000000337387812 */ /* 0x000fe200078ec0ff */
[----:B------:R-:W-:Y:S01]  /*62e0*/  @!P1 STS [R18.X4+0x80], R29 ;  /* 0x0000801d12009388 */ /* 0x000fe20000004800 */
[----:B------:R-:W-:Y:S01]  /*62f0*/  FSEL R12, R12, RZ, P0 ;  /* 0x000000ff0c0c7208 */ /* 0x000fe20000000000 */
[----:B-1----:R-:W-:Y:S01]  /*6300*/  FADD R10, -R9, R10 ;  /* 0x0000000a090a7221 */ /* 0x002fe20000000100 */
[----:B------:R-:W-:Y:S01]  /*6310*/  ISETP.GE.AND P0, PT, R55, 0x10, PT ;  /* 0x000000103700780c */ /* 0x000fe20003f06270 */
[----:B------:R-:W-:Y:S01]  /*6320*/  IMAD.MOV.U32 R99, RZ, RZ, -0x800000 ;  /* 0xff800000ff637424 */ /* 0x000fe200078e00ff */
[----:B----4-:R-:W-:Y:S01]  /*6330*/  FMUL R17, R17, R26 ;  /* 0x0000001a11117220 */ /* 0x010fe20000400000 */
[----:B------:R-:W-:Y:S01]  /*6340*/  FADD R7, R8, R7 ;  /* 0x0000000708077221 */ /* 0x000fe20000000000 */
[----:B------:R-:W-:Y:S01]  /*6350*/  FMUL R11, R10, R10 ;  /* 0x0000000a0a0b7220 */ /* 0x000fe20000400000 */
[----:B------:R-:W-:Y:S01]  /*6360*/  FMUL R8, R16, R16 ;  /* 0x0000001010087220 */ /* 0x000fe20000400000 */
[----:B------:R-:W-:Y:S01]  /*6370*/  SHF.R.U32.HI R95, RZ, 0x3, R95 ;  /* 0x00000003ff5f7819 */ /* 0x000fe2000001165f */
[----:B-----5:R-:W-:Y:S01]  /*6380*/  FADD R24, R24, R13 ;  /* 0x0000000d18187221 */ /* 0x020fe20000000000 */
[----:B------:R-:W-:Y:S01]  /*6390*/  FMUL R11, R14, R11 ;  /* 0x0000000b0e0b7220 */ /* 0x000fe20000400000 */
[----:B------:R-:W-:Y:S01]  /*63a0*/  FSEL R17, R17, RZ, P2 ;  /* 0x000000ff11117208 */ /* 0x000fe20001000000 */
[----:B------:R-:W-:Y:S01]  /*63b0*/  FMUL R8, R25, R8 ;  /* 0x0000000819087220 */ /* 0x000fe20000400000 */
[----:B------:R-:W-:Y:S01]  /*63c0*/  FFMA R13, R10, R12, R9 ;  /* 0x0000000c0a0d7223 */ /* 0x000fe20000000009 */
[----:B------:R-:W-:Y:S01]  /*63d0*/  FFMA R7, R12, R11, R7 ;  /* 0x0000000b0c077223 */ /* 0x000fe20000000007 */
[----:B------:R-:W-:Y:S01]  /*63e0*/  LOP3.LUT R119, R3, 0xff0, RZ, 0xc0, !PT ;  /* 0x00000ff003777812 */ /* 0x000fe200078ec0ff */
[----:B------:R-:W-:Y:S01]  /*63f0*/  FFMA R16, R16, R17, R19 ;  /* 0x0000001110107223 */ /* 0x000fe20000000013 */
[----:B------:R-:W-:Y:S01]  /*6400*/  FFMA R8, R17, R8, R24 ;  /* 0x0000000811087223 */ /* 0x000fe20000000018 */
[----:B------:R-:W-:Y:S01]  /*6410*/  @!P1 STS [R18.X4], R13 ;  /* 0x0000000d12009388 */ /* 0x000fe20000004800 */
[----:B------:R-:W-:Y:S01]  /*6420*/  IMAD.MOV.U32 R125, RZ, RZ, 0x7f800000 ;  /* 0x7f800000ff7d7424 */ /* 0x000fe200078e00ff */
[--C-:B------:R-:W-:Y:S01]  /*6430*/  SHF.R.U32.HI R115, RZ, 0x5, R55.reuse ;  /* 0x00000005ff737819 */ /* 0x100fe20000011637 */
[----:B------:R-:W-:Y:S01]  /*6440*/  IMAD.MOV.U32 R63, RZ, RZ, -0x800000 ;  /* 0xff800000ff3f7424 */ /* 0x000fe200078e00ff */
[----:B------:R-:W-:Y:S01]  /*6450*/  @!P1 STS [R18.X4+0x40], R7 ;  /* 0x0000400712009388 */ /* 0x000fe20000004800 */
[----:B------:R-:W-:Y:S01]  /*6460*/  IMAD.MOV.U32 R64, RZ, RZ, -0x800000 ;  /* 0xff800000ff407424 */ /* 0x000fe200078e00ff */
[----:B------:R-:W-:Y:S01]  /*6470*/  LOP3.LUT R53, R58, 0x3, R55, 0xf8, !PT ;  /* 0x000000033a357812 */ /* 0x000fe200078ef837 */
[----:B------:R-:W-:Y:S01]  /*6480*/  IMAD.MOV.U32 R65, RZ, RZ, -0x800000 ;  /* 0xff800000ff417424 */ /* 0x000fe200078e00ff */
[----:B------:R-:W-:Y:S01]  /*6490*/  @!P1 STS [R23], R16 ;  /* 0x0000001017009388 */ /* 0x000fe20000000800 */
[----:B------:R-:W-:Y:S01]  /*64a0*/  IMAD.MOV.U32 R62, RZ, RZ, 0x7f800000 ;  /* 0x7f800000ff3e7424 */ /* 0x000fe200078e00ff */
[C---:B------:R-:W-:Y:S01]  /*64b0*/  IADD3 R116, R57.reuse, 0xc00, RZ ;  /* 0x00000c0039747810 */ /* 0x040fe20007ffe0ff */
[----:B------:R-:W-:Y:S01]  /*64c0*/  IMAD.MOV.U32 R100, RZ, RZ, -0x800000 ;  /* 0xff800000ff647424 */ /* 0x000fe200078e00ff */
[----:B------:R-:W-:Y:S01]  /*64d0*/  @!P1 STS [R23+0x40], R8 ;  /* 0x0000400817009388 */ /* 0x000fe20000000800 */
[----:B------:R-:W-:Y:S01]  /*64e0*/  IMAD.MOV.U32 R71, RZ, RZ, -0x800000 ;  /* 0xff800000ff477424 */ /* 0x000fe200078e00ff */
[C---:B------:R-:W-:Y:S01]  /*64f0*/  IADD3 R117, R57.reuse, 0x1800, RZ ;  /* 0x0000180039757810 */ /* 0x040fe20007ffe0ff */
[----:B------:R-:W-:Y:S01]  /*6500*/  IMAD.MOV.U32 R70, RZ, RZ, -0x800000 ;  /* 0xff800000ff467424 */ /* 0x000fe200078e00ff */
[----:B------:R-:W-:Y:S01]  /*6510*/  @!P1 STS [R23+0x80], R30 ;  /* 0x0000801e17009388 */ /* 0x000fe20000000800 */
[----:B------:R-:W-:Y:S01]  /*6520*/  IMAD.MOV.U32 R73, RZ, RZ, -0x800000 ;  /* 0xff800000ff497424 */ /* 0x000fe200078e00ff */
[----:B------:R-:W-:Y:S01]  /*6530*/  IADD3 R118, R57, 0x2400, RZ ;  /* 0x0000240039767810 */ /* 0x000fe20007ffe0ff */
[----:B------:R-:W-:Y:S01]  /*6540*/  IMAD.MOV.U32 R75, RZ, RZ, -0x800000 ;  /* 0xff800000ff4b7424 */ /* 0x000fe200078e00ff */
[----:B------:R-:W-:Y:S01]  /*6550*/  BAR.SYNC.DEFER_BLOCKING 0x0 ;  /* 0x0000000000007b1d */ /* 0x000fe20000010000 */
[----:B------:R-:W-:Y:S01]  /*6560*/  IMAD.MOV.U32 R74, RZ, RZ, -0x800000 ;  /* 0xff800000ff4a7424 */ /* 0x000fe200078e00ff */
[----:B------:R-:W-:Y:S01]  /*6570*/  SHF.R.S32.HI R120, RZ, 0x1f, R57 ;  /* 0x0000001fff787819 */ /* 0x000fe20000011439 */
[----:B------:R-:W-:Y:S01]  /*6580*/  IMAD.MOV.U32 R68, RZ, RZ, -0x800000 ;  /* 0xff800000ff447424 */ /* 0x000fe200078e00ff */
[----:B------:R-:W-:Y:S01]  /*6590*/  UPLOP3.LUT UP0, UPT, UPT, UPT, UPT, 0x80, 0x0 ;  /* 0x000000000000789c */ /* 0x000fe20003f0f070 */
[----:B------:R-:W-:-:S02]  /*65a0*/  IMAD.MOV.U32 R76, RZ, RZ, -0x800000 ;  /* 0xff800000ff4c7424 */ /* 0x000fc400078e00ff */
[----:B------:R-:W-:Y:S02]  /*65b0*/  IMAD.MOV.U32 R133, RZ, RZ, -0x800000 ;  /* 0xff800000ff857424 */ /* 0x000fe400078e00ff */
[----:B------:R-:W-:Y:S02]  /*65c0*/  IMAD.MOV.U32 R129, RZ, RZ, -0x800000 ;  /* 0xff800000ff817424 */ /* 0x000fe400078e00ff */
[----:B------:R-:W-:Y:S02]  /*65d0*/  IMAD.MOV.U32 R59, RZ, RZ, -0x800000 ;  /* 0xff800000ff3b7424 */ /* 0x000fe400078e00ff */
[----:B------:R-:W-:Y:S02]  /*65e0*/  IMAD.MOV.U32 R78, RZ, RZ, -0x800000 ;  /* 0xff800000ff4e7424 */ /* 0x000fe400078e00ff */
[----:B------:R-:W-:Y:S02]  /*65f0*/  IMAD.MOV.U32 R80, RZ, RZ, -0x800000 ;  /* 0xff800000ff507424 */ /* 0x000fe400078e00ff */
[----:B------:R-:W-:-:S02]  /*6600*/  IMAD.MOV.U32 R122, RZ, RZ, -0x800000 ;  /* 0xff800000ff7a7424 */ /* 0x000fc400078e00ff */
[----:B------:R-:W-:Y:S02]  /*6610*/  IMAD.MOV.U32 R83, RZ, RZ, -0x800000 ;  /* 0xff800000ff537424 */ /* 0x000fe400078e00ff */
[----:B------:R-:W-:Y:S02]  /*6620*/  IMAD.MOV.U32 R82, RZ, RZ, -0x800000 ;  /* 0xff800000ff527424 */ /* 0x000fe400078e00ff */
[----:B------:R-:W-:Y:S01]  /*6630*/  IMAD.MOV.U32 R81, RZ, RZ, -0x800000 ;  /* 0xff800000ff517424 */ /* 0x000fe200078e00ff */
[----:B------:R-:W0:Y:S01]  /*6640*/  @!P0 LDS R4, [R55.X4+0x80] ;  /* 0x0000800037048984 */ /* 0x000e220000004800 */
[----:B------:R-:W-:Y:S02]  /*6650*/  IMAD.MOV.U32 R104, RZ, RZ, -0x800000 ;  /* 0xff800000ff687424 */ /* 0x000fe400078e00ff */
[----:B------:R-:W-:Y:S01]  /*6660*/  IMAD.MOV.U32 R60, RZ, RZ, -0x800000 ;  /* 0xff800000ff3c7424 */ /* 0x000fe200078e00ff */
[----:B------:R-:W-:Y:S01]  /*6670*/  @!P0 LDS R6, [R55.X4] ;  /* 0x0000000037068984 */ /* 0x000fe20000004800 */
[----:B------:R-:W-:-:S02]  /*6680*/  IMAD.MOV.U32 R84, RZ, RZ, -0x800000 ;  /* 0xff800000ff547424 */ /* 0x000fc400078e00ff */
[----:B------:R-:W-:Y:S01]  /*6690*/  IMAD.MOV.U32 R130, RZ, RZ, -0x800000 ;  /* 0xff800000ff827424 */ /* 0x000fe200078e00ff */
[----:B------:R-:W1:Y:S01]  /*66a0*/  @!P0 LDS R5, [R55.X4+0x40] ;  /* 0x0000400037058984 */ /* 0x000e620000004800 */
[----:B------:R-:W-:Y:S02]  /*66b0*/  IMAD.MOV.U32 R110, RZ, RZ, -0x800000 ;  /* 0xff800000ff6e7424 */ /* 0x000fe400078e00ff */
[----:B------:R-:W-:Y:S02]  /*66c0*/  IMAD.MOV.U32 R88, RZ, RZ, -0x800000 ;  /* 0xff800000ff587424 */ /* 0x000fe400078e00ff */
[----:B------:R-:W-:Y:S02]  /*66d0*/  IMAD.MOV.U32 R87, RZ, RZ, -0x800000 ;  /* 0xff800000ff577424 */ /* 0x000fe400078e00ff */
        /* <DEDUP_REMOVED lines=12> */
[----:B------:R-:W-:Y:S01]  /*67a0*/  IMAD.MOV.U32 R101, RZ, RZ, 0x7f800000 ;  /* 0x7f800000ff657424 */ /* 0x000fe200078e00ff */
[----:B0-----:R-:W0:Y:S01]  /*67b0*/  SHFL.BFLY PT, R9, R4, 0x2, 0x1f ;  /* 0x0c401f0004097f89 */ /* 0x001e2200000e0000 */
[----:B------:R-:W-:-:S02]  /*67c0*/  IMAD.MOV.U32 R79, RZ, RZ, 0x7f800000 ;  /* 0x7f800000ff4f7424 */ /* 0x000fc400078e00ff */
[----:B------:R-:W-:Y:S02]  /*67d0*/  IMAD.MOV.U32 R69, RZ, RZ, 0x7f800000 ;  /* 0x7f800000ff457424 */ /* 0x000fe400078e00ff */
[----:B------:R-:W-:Y:S02]  /*67e0*/  IMAD.MOV.U32 R113, RZ, RZ, 0x7f800000 ;  /* 0x7f800000ff717424 */ /* 0x000fe400078e00ff */
[----:B------:R-:W-:Y:S01]  /*67f0*/  IMAD.MOV.U32 R102, RZ, RZ, 0x7f800000 ;  /* 0x7f800000ff667424 */ /* 0x000fe200078e00ff */
[----:B-1----:R-:W1:Y:S01]  /*6800*/  SHFL.BFLY PT, R8, R5, 0x2, 0x1f ;  /* 0x0c401f0005087f89 */ /* 0x002e6200000e0000 */
        /* <DEDUP_REMOVED lines=8> */
[----:B0-----:R-:W-:Y:S01]  /*6890*/  FADD R10, R4, R9 ;  /* 0x00000009040a7221 */ /* 0x001fe20000000000 */
[----:B------:R-:W-:-:S02]  /*68a0*/  IMAD.MOV.U32 R112, RZ, RZ, 0x7f800000 ;  /* 0x7f800000ff707424 */ /* 0x000fc400078e00ff */
[----:B------:R-:W-:Y:S01]  /*68b0*/  IMAD.MOV.U32 R127, RZ, RZ, 0x7f800000 ;  /* 0x7f800000ff7f7424 */ /* 0x000fe200078e00ff */
[C---:B------:R-:W-:Y:S01]  /*68c0*/  FMUL R7, R10.reuse, 0.25 ;  /* 0x3e8000000a077820 */ /* 0x040fe20000400000 */
[C---:B------:R-:W-:Y:S01]  /*68d0*/  FSETP.GEU.AND P2, PT, |R10|.reuse, 1.175494350822287508e-38, PT ;  /* 0x008000000a00780b */ /* 0x040fe20003f4e200 */
[----:B------:R-:W0:Y:S01]  /*68e0*/  SHFL.BFLY PT, R13, R10, 0x1, 0x1f ;  /* 0x0c201f000a0d7f89 */ /* 0x000e2200000e0000 */
[----:B------:R-:W-:Y:S01]  /*68f0*/  FSETP.GT.AND P0, PT, |R10|, 8.50705917302346158658e+37, PT ;  /* 0x7e8000000a00780b */ /* 0x000fe20003f04200 */
[----:B-1----:R-:W-:Y:S01]  /*6900*/  FADD R5, R5, R8 ;  /* 0x0000000805057221 */ /* 0x002fe20000000000 */
[----:B------:R-:W-:Y:S02]  /*6910*/  IMAD.MOV.U32 R126, RZ, RZ, 0x7f800000 ;  /* 0x7f800000ff7e7424 */ /* 0x000fe400078e00ff */
[----:B------:R-:W-:Y:S02]  /*6920*/  FSEL R11, R7, R10, P0 ;  /* 0x0000000a070b7208 */ /* 0x000fe40000000000 */
[----:B------:R-:W1:Y:S05]  /*6930*/  SHFL.BFLY PT, R7, R6, 0x2, 0x1f ;  /* 0x0c401f0006077f89 */ /* 0x000e6a00000e0000 */
[----:B------:R-:W-:-:S02]  /*6940*/  @!P2 FMUL R11, R11, 16777216 ;  /* 0x4b8000000b0ba820 */ /* 0x000fc40000400000 */
[----:B------:R-:W-:Y:S01]  /*6950*/  @P0 FMUL R9, R9, 0.25 ;  /* 0x3e80000009090820 */ /* 0x000fe20000400000 */
[C---:B------:R-:W-:Y:S01]  /*6960*/  FSETP.NEU.AND P0, PT, R10.reuse, RZ, PT ;  /* 0x000000ff0a00720b */ /* 0x040fe20003f0d000 */
[----:B------:R-:W2:Y:S02]  /*6970*/  MUFU.RCP R12, R11 ;  /* 0x0000000b000c7308 */ /* 0x000ea40000001000 */
[----:B------:R-:W-:Y:S01]  /*6980*/  @!P2 FMUL R9, R9, 16777216 ;  /* 0x4b8000000909a820 */ /* 0x000fe20000400000 */
[----:B0-----:R-:W-:-:S04]  /*6990*/  FADD R14, R10, R13 ;  /* 0x0000000d0a0e7221 */ /* 0x001fc80000000000 */
[C---:B------:R-:W-:Y:S01]  /*69a0*/  FMUL R15, R14.reuse, 0.25 ;  /* 0x3e8000000e0f7820 */ /* 0x040fe20000400000 */
[----:B------:R-:W-:Y:S01]  /*69b0*/  FSETP.GEU.AND P2, PT, |R14|, 1.175494350822287508e-38, PT ;  /* 0x008000000e00780b */ /* 0x000fe20003f4e200 */
[----:B-1----:R-:W-:Y:S01]  /*69c0*/  FADD R7, -R6, R7 ;  /* 0x0000000706077221 */ /* 0x002fe20000000100 */
[----:B--2---:R-:W-:-:S03]  /*69d0*/  FMUL R12, R12, R9 ;  /* 0x000000090c0c7220 */ /* 0x004fc60000400000 */
[C---:B------:R-:W-:Y:S02]  /*69e0*/  FMUL R9, R7.reuse, R7 ;  /* 0x0000000707097220 */ /* 0x040fe40000400000 */
[----:B------:R-:W-:Y:S02]  /*69f0*/  FSEL R12, R12, RZ, P0 ;  /* 0x000000ff0c0c7208 */ /* 0x000fe40000000000 */
[----:B------:R-:W-:Y:S01]  /*6a00*/  FSETP.GT.AND P0, PT, |R14|, 8.50705917302346158658e+37, PT ;  /* 0x7e8000000e00780b */ /* 0x000fe20003f04200 */
[----:B------:R-:W-:Y:S02]  /*6a10*/  FMUL R9, R4, R9 ;  /* 0x0000000904097220 */ /* 0x000fe40000400000 */
[----:B------:R-:W-:Y:S01]  /*6a20*/  FFMA R6, R7, R12, R6 ;  /* 0x0000000c07067223 */ /* 0x000fe20000000006 */
[----:B------:R-:W-:Y:S01]  /*6a30*/  FSEL R15, R15, R14, P0 ;  /* 0x0000000e0f0f7208 */ /* 0x000fe20000000000 */
[----:B------:R-:W-:-:S03]  /*6a40*/  FFMA R5, R12, R9, R5 ;  /* 0x000000090c057223 */ /* 0x000fc60000000005 */
[----:B------:R-:W0:Y:S01]  /*6a50*/  SHFL.BFLY PT, R7, R6, 0x1, 0x1f ;  /* 0x0c201f0006077f89 */ /* 0x000e2200000e0000 */
[----:B------:R-:W-:-:S03]  /*6a60*/  @!P2 FMUL R15, R15, 16777216 ;  /* 0x4b8000000f0fa820 */ /* 0x000fc60000400000 */
[----:B------:R-:W1:Y:S01]  /*6a70*/  SHFL.BFLY PT, R4, R5, 0x1, 0x1f ;  /* 0x0c201f0005047f89 */ /* 0x000e6200000e0000 */
[----:B------:R2:W3:Y:S01]  /*6a80*/  MUFU.RCP R8, R15 ;  /* 0x0000000f00087308 */ /* 0x0004e20000001000 */
[----:B------:R-:W-:Y:S01]  /*6a90*/  @P0 FMUL R13, R13, 0.25 ;  /* 0x3e8000000d0d0820 */ /* 0x000fe20000400000 */
[----:B------:R-:W-:-:S03]  /*6aa0*/  ISETP.NE.AND P0, PT, R56, RZ, PT ;  /* 0x000000ff3800720c */ /* 0x000fc60003f05270 */
[----:B------:R-:W-:Y:S01]  /*6ab0*/  @!P2 FMUL R13, R13, 16777216 ;  /* 0x4b8000000d0da820 */ /* 0x000fe20000400000 */
[----:B------:R-:W-:Y:S02]  /*6ac0*/  FSETP.NEU.AND P2, PT, R14, RZ, PT ;  /* 0x000000ff0e00720b */ /* 0x000fe40003f4d000 */
[----:B------:R-:W-:Y:S01]  /*6ad0*/  ISETP.LT.AND P0, PT, R55, 0x10, !P0 ;  /* 0x000000103700780c */ /* 0x000fe20004701270 */
[----:B--2---:R-:W-:Y:S01]  /*6ae0*/  IMAD.MOV.U32 R15, RZ, RZ, RZ ;  /* 0x000000ffff0f7224 */ /* 0x004fe200078e00ff */
[----:B---3--:R-:W-:Y:S01]  /*6af0*/  FMUL R8, R8, R13 ;  /* 0x0000000d08087220 */ /* 0x008fe20000400000 */
[----:B0-----:R-:W-:-:S04]  /*6b00*/  FADD R7, -R6, R7 ;  /* 0x0000000706077221 */ /* 0x001fc80000000100 */
[----:B------:R-:W-:-:S06]  /*6b10*/  FSEL R8, R8, RZ, P2 ;  /* 0x000000ff08087208 */ /* 0x000fcc0001000000 */
[----:B------:R-:W-:Y:S01]  /*6b20*/  @P0 STS [R55.X4+0x80], R14 ;  /* 0x0000800e37000388 */ /* 0x000fe20000004800 */
[----:B------:R-:W-:Y:S01]  /*6b30*/  FMUL R9, R7, R7 ;  /* 0x0000000707097220 */ /* 0x000fe20000400000 */
[----:B-1----:R-:W-:Y:S01]  /*6b40*/  FADD R5, R5, R4 ;  /* 0x0000000405057221 */ /* 0x002fe20000000000 */
[----:B------:R-:W-:Y:S02]  /*6b50*/  FFMA R6, R7, R8, R6 ;  /* 0x0000000807067223 */ /* 0x000fe40000000006 */
[----:B------:R-:W-:Y:S01]  /*6b60*/  FMUL R9, R10, R9 ;  /* 0x000000090a097220 */ /* 0x000fe20000400000 */
[----:B------:R-:W-:-:S03]  /*6b70*/  IMAD.MOV.U32 R7, RZ, RZ, 0x39aaaaab ;  /* 0x39aaaaabff077424 */ /* 0x000fc600078e00ff */
[----:B------:R-:W-:Y:S01]  /*6b80*/  FFMA R8, R8, R9, R5 ;  /* 0x0000000908087223 */ /* 0x000fe20000000005 */
[----:B------:R0:W-:Y:S04]  /*6b90*/  @P0 STS [R55.X4], R6 ;  /* 0x0000000637000388 */ /* 0x0001e80000004800 */
[----:B------:R-:W-:Y:S04]  /*6ba0*/  @P0 STS [R55.X4+0x40], R8 ;  /* 0x0000400837000388 */ /* 0x000fe80000004800 */
[----:B------:R-:W-:Y:S01]  /*6bb0*/  BAR.SYNC.DEFER_BLOCKING 0x0 ;  /* 0x0000000000007b1d */ /* 0x000fe20000010000 */
[----:B0-----:R-:W-:-:S04]  /*6bc0*/  SHF.R.U32.HI R6, RZ, 0x9, R3 ;  /* 0x00000009ff067819 */ /* 0x001fc80000011603 */
[----:B------:R-:W-:-:S04]  /*6bd0*/  LOP3.LUT R6, R6, 0x4, RZ, 0xc0, !PT ;  /* 0x0000000406067812 */ /* 0x000fc800078ec0ff */
[----:B------:R-:W-:Y:S01]  /*6be0*/  LOP3.LUT R121, R6, 0xff0, R3, 0xf8, !PT ;  /* 0x00000ff006797812 */ /* 0x000fe200078ef803 */
[----:B------:R-:W-:Y:S01]  /*6bf0*/  IMAD.IADD R119, R119, 0x1, R6 ;  /* 0x0000000177777824 */ /* 0x000fe200078e0206 */
[----:B------:R-:W0:Y:S04]  /*6c00*/  LDS R4, [R95+0x40] ;  /* 0x000040005f047984 */ /* 0x000e280000000800 */
[----:B------:R-:W1:Y:S04]  /*6c10*/  LDS R5, [R96.X16+0x40] ;  /* 0x0000400060057984 */ /* 0x000e68000000c800 */
[----:B------:R-:W2:Y:S04]  /*6c20*/  LDS R95, [R95] ;  /* 0x000000005f5f7984 */ /* 0x000ea80000000800 */
[----:B------:R-:W3:Y:S01]  /*6c30*/  LDS R96, [R96.X16] ;  /* 0x0000000060607984 */ /* 0x000ee2000000c800 */
[-C--:B0-----:R-:W-:Y:S01]  /*6c40*/  FFMA R4, R4, R7.reuse, 9.9999999747524270788e-07 ;  /* 0x358637bd04047423 */ /* 0x081fe20000000007 */
[----:B-1----:R-:W-:-:S03]  /*6c50*/  FFMA R5, R5, R7, 9.9999999747524270788e-07 ;  /* 0x358637bd05057423 */ /* 0x002fc60000000007 */
[----:B------:R0:W1:Y:S08]  /*6c60*/  MUFU.RSQ R106, R4 ;  /* 0x00000004006a7308 */ /* 0x0000700000001400 */
[----:B--23--:R0:W4:Y:S02]  /*6c70*/  MUFU.RSQ R114, R5 ;  /* 0x0000000500727308 */ /* 0x00c1240000001400 */
.L_x_4:
[C---:B------:R-:W-:Y:S01]  /*6c80*/  LOP3.LUT R11, R15.reuse, 0x7f0, R3, 0xf8, !PT ;  /* 0x000007f00f0b7812 */ /* 0x040fe200078ef803 */
[----:B------:R-:W-:Y:S01]  /*6c90*/  IMAD.MOV.U32 R54, RZ, RZ, 0x2 ;  /* 0x00000002ff367424 */ /* 0x000fe200078e00ff */
[----:B------:R-:W-:Y:S01]  /*6ca0*/  LOP3.LUT R8, R15, 0x8, R0, 0xfe, !PT ;  /* 0x000000080f087812 */ /* 0x000fe200078efe00 */
[----:B------:R-:W-:Y:S01]  /*6cb0*/  CS2R R32, SRZ ;  /* 0x0000000000207805 */ /* 0x000fe2000001ff00 */
[----:B------:R-:W-:Y:S01]  /*6cc0*/  ISETP.GE.U32.AND P0, PT, R11, 0xc00, PT ;  /* 0x00000c000b00780c */ /* 0x000fe20003f06070 */
[C---:B0-----:R-:W-:Y:S01]  /*6cd0*/  IMAD R5, R21.reuse, 0xc00, R11 ;  /* 0x00000c0015057824 */ /* 0x041fe200078e020b */
[----:B------:R-:W-:Y:S01]  /*6ce0*/  CS2R R34, SRZ ;  /* 0x0000000000227805 */ /* 0x000fe2000001ff00 */
[----:B------:R-:W-:Y:S01]  /*6cf0*/  IMAD R7, R21, 0xc00, R8 ;  /* 0x00000c0015077824 */ /* 0x000fe200078e0208 */
[----:B------:R-:W-:Y:S01]  /*6d00*/  ISETP.GE.U32.AND.EX P0, PT, R61, RZ, PT, P0 ;  /* 0x000000ff3d00720c */ /* 0x000fe20003f06100 */
[----:B------:R-:W-:Y:S01]  /*6d10*/  CS2R R36, SRZ ;  /* 0x0000000000247805 */ /* 0x000fe2000001ff00 */
[----:B------:R-:W-:Y:S01]  /*6d20*/  CS2R R38, SRZ ;  /* 0x0000000000267805 */ /* 0x000fe2000001ff00 */
[----:B------:R-:W-:Y:S01]  /*6d30*/  IMAD.WIDE R4, R5, R54, c[0x0][0x160] ;  /* 0x0000580005047625 */ /* 0x000fe200078e0236 */
[----:B------:R-:W-:-:S03]  /*6d40*/  ISETP.LT.AND P2, PT, R21, 0x1010, !P0 ;  /* 0x000010101500780c */ /* 0x000fc60004741270 */
[----:B------:R-:W-:Y:S01]  /*6d50*/  IMAD.WIDE R6, R7, R54, c[0x0][0x160] ;  /* 0x0000580007067625 */ /* 0x000fe200078e0236 */
[----:B------:R-:W-:-:S03]  /*6d60*/  LOP3.LUT R136, R15, R2, RZ, 0xfc, !PT ;  /* 0x000000020f887212 */ /* 0x000fc600078efcff */
[----:B------:R-:W-:-:S06]  /*6d70*/  IMAD R11, R20, 0xc00, R11 ;  /* 0x00000c00140b7824 */ /* 0x000fcc00078e020b */
[----:B------:R0:W2:Y:S04]  /*6d80*/  @P2 LDG.E.EF.128 R32, [R4.64] ;  /* 0x0000000604202981 */ /* 0x0000a8000c0e1d00 */
[----:B------:R3:W5:Y:S01]  /*6d90*/  @P2 LDG.E.EF.128 R36, [R6.64] ;  /* 0x0000000606242981 */ /* 0x000762000c0e1d00 */
[C---:B------:R-:W-:Y:S01]  /*6da0*/  ISETP.LT.AND P2, PT, R20.reuse, 0x1010, !P0 ;  /* 0x000010101400780c */ /* 0x040fe20004741270 */
[----:B------:R-:W-:Y:S01]  /*6db0*/  IMAD R13, R20, 0xc00, R8 ;  /* 0x00000c00140d7824 */ /* 0x000fe200078e0208 */
[C---:B------:R-:W-:Y:S01]  /*6dc0*/  ISETP.GE.U32.AND P0, PT, R136.reuse, 0xc00, PT ;  /* 0x00000c008800780c */ /* 0x040fe20003f06070 */
[----:B------:R-:W-:Y:S01]  /*6dd0*/  CS2R R40, SRZ ;  /* 0x0000000000287805 */ /* 0x000fe2000001ff00 */
[----:B------:R-:W-:Y:S01]  /*6de0*/  CS2R R42, SRZ ;  /* 0x00000000002a7805 */ /* 0x000fe2000001ff00 */
[----:B------:R-:W-:Y:S01]  /*6df0*/  CS2R R44, SRZ ;  /* 0x00000000002c7805 */ /* 0x000fe2000001ff00 */
[----:B------:R-:W-:Y:S01]  /*6e00*/  ISETP.GE.U32.AND.EX P0, PT, R61, RZ, PT, P0 ;  /* 0x000000ff3d00720c */ /* 0x000fe20003f06100 */
[----:B------:R-:W-:Y:S01]  /*6e10*/  CS2R R46, SRZ ;  /* 0x00000000002e7805 */ /* 0x000fe2000001ff00 */
[----:B------:R-:W-:Y:S01]  /*6e20*/  IMAD.WIDE R10, R11, R54, c[0x0][0x160] ;  /* 0x000058000b0a7625 */ /* 0x000fe200078e0236 */
[----:B------:R-:W-:-:S03]  /*6e30*/  LEA R22, P3, R136, c[0x0][0x170], 0x1 ;  /* 0x00005c0088167a11 */ /* 0x000fc600078608ff */
[----:B------:R-:W-:Y:S01]  /*6e40*/  IMAD.WIDE R12, R13, R54, c[0x0][0x160] ;  /* 0x000058000d0c7625 */ /* 0x000fe200078e0236 */
[----:B------:R4:W5:Y:S01]  /*6e50*/  @P2 LDG.E.EF.128 R40, [R10.64] ;  /* 0x000000060a282981 */ /* 0x000962000c0e1d00 */
[----:B0-----:R-:W-:Y:S01]  /*6e60*/  CS2R R4, SRZ ;  /* 0x0000000000047805 */ /* 0x001fe2000001ff00 */
[----:B---3--:R-:W-:Y:S01]  /*6e70*/  CS2R R6, SRZ ;  /* 0x0000000000067805 */ /* 0x008fe2000001ff00 */
[C-C-:B------:R-:W-:Y:S01]  /*6e80*/  LEA.HI.X R23, R136.reuse, c[0x0][0x174], R61.reuse, 0x1, P3 ;  /* 0x00005d0088177a11 */ /* 0x140fe200018f0c3d */
[----:B------:R0:W3:Y:S01]  /*6e90*/  @P2 LDG.E.EF.128 R44, [R12.64] ;  /* 0x000000060c2c2981 */ /* 0x0000e2000c0e1d00 */
[C---:B------:R-:W-:Y:S01]  /*6ea0*/  LEA R48, P2, R136.reuse, c[0x0][0x168], 0x2 ;  /* 0x00005a0088307a11 */ /* 0x040fe200078410ff */
[----:B------:R-:W-:Y:S02]  /*6eb0*/  CS2R R8, SRZ ;  /* 0x0000000000087805 */ /* 0x000fe4000001ff00 */
[----:B------:R1:W3:Y:S01]  /*6ec0*/  @!P0 LDG.E.EL.128 R4, [R22.64+0x1800] ;  /* 0x0018000616048981 */ /* 0x0002e2000c2e1d00 */
[----:B------:R-:W-:Y:S01]  /*6ed0*/  LEA.HI.X R49, R136, c[0x0][0x16c], R61, 0x2, P2 ;  /* 0x00005b0088317a11 */ /* 0x000fe200010f143d */
[----:B----4-:R-:W-:-:S06]  /*6ee0*/  CS2R R10, SRZ ;  /* 0x00000000000a7805 */ /* 0x010fcc000001ff00 */
[----:B------:R4:W3:Y:S01]  /*6ef0*/  @!P0 LDG.E.EL.128 R8, [R48.64+0x3000] ;  /* 0x0030000630088981 */ /* 0x0008e2000c2e1d00 */
[----:B0-----:R-:W-:-:S05]  /*6f00*/  IADD3 R12, P2, R2, R15, RZ ;  /* 0x0000000f020c7210 */ /* 0x001fca0007f5e0ff */
[----:B------:R-:W-:Y:S01]  /*6f10*/  IMAD.X R13, RZ, RZ, R61, P2 ;  /* 0x000000ffff0d7224 */ /* 0x000fe200010e063d */
[C---:B------:R-:W-:Y:S01]  /*6f20*/  LEA R50, P2, R12.reuse, c[0x0][0x168], 0x2 ;  /* 0x00005a000c327a11 */ /* 0x040fe200078410ff */
[----:B------:R-:W-:Y:S01]  /*6f30*/  CS2R R14, SRZ ;  /* 0x00000000000e7805 */ /* 0x000fe2000001ff00 */
[----:B------:R-:W-:Y:S02]  /*6f40*/  CS2R R16, SRZ ;  /* 0x0000000000107805 */ /* 0x000fe4000001ff00 */
[----:B------:R-:W-:Y:S01]  /*6f50*/  LEA.HI.X R51, R12, c[0x0][0x16c], R13, 0x2, P2 ;  /* 0x00005b000c337a11 */ /* 0x000fe200010f140d */
[----:B------:R-:W-:Y:S01]  /*6f60*/  CS2R R18, SRZ ;  /* 0x0000000000127805 */ /* 0x000fe2000001ff00 */
[----:B------:R-:W-:Y:S01]  /*6f70*/  CS2R R12, SRZ ;  /* 0x00000000000c7805 */ /* 0x000fe2000001ff00 */
[----:B------:R-:W-:Y:S01]  /*6f80*/  CS2R R28, SRZ ;  /* 0x00000000001c7805 */ /* 0x000fe2000001ff00 */
[----:B------:R-:W-:-:S03]  /*6f90*/  CS2R R30, SRZ ;  /* 0x00000000001e7805 */ /* 0x000fc6000001ff00 */
[----:B------:R1:W3:Y:S04]  /*6fa0*/  @!P0 LDG.E.EL.128 R16, [R22.64] ;  /* 0x0000000616108981 */ /* 0x0002e8000c2e1d00 */
[----:B------:R0:W3:Y:S04]  /*6fb0*/  @!P0 LDG.E.EL.128 R12, [R50.64+0x3010] ;  /* 0x00301006320c8981 */ /* 0x0000e8000c2e1d00 */
[----:B------:R0:W3:Y:S01]  /*6fc0*/  @!P0 LDG.E.EL.128 R28, [R50.64+0x10] ;  /* 0x00001006321c8981 */ /* 0x0000e2000c2e1d00 */
[----:B------:R-:W-:Y:S01]  /*6fd0*/  CS2R R24, SRZ ;  /* 0x0000000000187805 */ /* 0x000fe2000001ff00 */
[----:B------:R-:W-:-:S06]  /*6fe0*/  CS2R R26, SRZ ;  /* 0x00000000001a7805 */ /* 0x000fcc000001ff00 */
[----:B------:R4:W3:Y:S01]  /*6ff0*/  @!P0 LDG.E.EL.128 R24, [R48.64] ;  /* 0x0000000630188981 */ /* 0x0008e2000c2e1d00 */
[----:B------:R-:W-:Y:S02]  /*7000*/  LOP3.LUT R138, R136, R57, RZ, 0xfc, !PT ;  /* 0x00000039888a7212 */ /* 0x000fe400078efcff */
[----:B-1----:R-:W-:Y:S02]  /*7010*/  LOP3.LUT R23, R61, R120, RZ, 0xfc, !PT ;  /* 0x000000783d177212 */ /* 0x002fe400078efcff */
[----:B------:R-:W-:-:S04]  /*7020*/  LEA R22, P2, R138, c[0x0][0x178], 0x1 ;  /* 0x00005e008a167a11 */ /* 0x000fc800078408ff */
[----:B------:R-:W-:Y:S02]  /*7030*/  LEA.HI.X R23, R138, c[0x0][0x17c], R23, 0x1, P2 ;  /* 0x00005f008a177a11 */ /* 0x000fe400010f0c17 */
[----:B------:R-:W-:Y:S02]  /*7040*/  ISETP.LT.AND P0, PT, R58, 0x1010, !P0 ;  /* 0x000010103a00780c */ /* 0x000fe40004701270 */
[----:B------:R-:W-:Y:S01]  /*7050*/  FSETP.NAN.AND P3, PT, R74, R74, PT ;  /* 0x0000004a4a00720b */ /* 0x000fe20003f68000 */
[----:B------:R-:W-:Y:S01]  /*7060*/  BAR.SYNC.DEFER_BLOCKING 0x0 ;  /* 0x0000000000007b1d */ /* 0x000fe20000010000 */
[C---:B--2---:R-:W-:Y:S01]  /*7070*/  PRMT R148, R32.reuse, 0x7632, R148 ;  /* 0x0000763220947816 */ /* 0x044fe20000000094 */
[----:B------:R-:W-:Y:S01]  /*7080*/  IMAD.U32 R150, R32, 0x10000, RZ ;  /* 0x0001000020967824 */ /* 0x000fe200078e00ff */
[C---:B------:R-:W-:Y:S01]  /*7090*/  PRMT R32, R33.reuse, 0x7632, R32 ;  /* 0x0000763221207816 */ /* 0x040fe20000000020 */
[----:B------:R-:W-:Y:S01]  /*70a0*/  IMAD.U32 R152, R33, 0x10000, RZ ;  /* 0x0001000021987824 */ /* 0x000fe200078e00ff */
[C---:B------:R-:W-:Y:S01]  /*70b0*/  PRMT R33, R34.reuse, 0x7632, R33 ;  /* 0x0000763222217816 */ /* 0x040fe20000000021 */
[----:B----4-:R-:W-:Y:S01]  /*70c0*/  IMAD.U32 R48, R34, 0x10000, RZ ;  /* 0x0001000022307824 */ /* 0x010fe200078e00ff */
[C---:B------:R-:W-:Y:S01]  /*70d0*/  PRMT R34, R35.reuse, 0x7632, R34 ;  /* 0x0000763223227816 */ /* 0x040fe20000000022 */
[----:B0-----:R-:W-:Y:S01]  /*70e0*/  IMAD.U32 R50, R35, 0x10000, RZ ;  /* 0x0001000023327824 */ /* 0x001fe200078e00ff */
[C---:B-----5:R-:W-:Y:S01]  /*70f0*/  PRMT R35, R36.reuse, 0x7632, R35 ;  /* 0x0000763224237816 */ /* 0x060fe20000000023 */
[----:B------:R-:W-:Y:S01]  /*7100*/  IMAD.U32 R154, R36, 0x10000, RZ ;  /* 0x00010000249a7824 */ /* 0x000fe200078e00ff */
[C---:B------:R-:W-:Y:S01]  /*7110*/  PRMT R36, R37.reuse, 0x7632, R36 ;  /* 0x0000763225247816 */ /* 0x040fe20000000024 */
[----:B------:R-:W-:Y:S01]  /*7120*/  IMAD.U32 R156, R37, 0x10000, RZ ;  /* 0x00010000259c7824 */ /* 0x000fe200078e00ff */
[C---:B------:R-:W-:Y:S01]  /*7130*/  PRMT R37, R38.reuse, 0x7632, R37 ;  /* 0x0000763226257816 */ /* 0x040fe20000000025 */
[----:B------:R-:W-:Y:S01]  /*7140*/  IMAD.U32 R158, R38, 0x10000, RZ ;  /* 0x00010000269e7824 */ /* 0x000fe200078e00ff */
[C---:B------:R-:W-:Y:S01]  /*7150*/  PRMT R38, R39.reuse, 0x7632, R38 ;  /* 0x0000763227267816 */ /* 0x040fe20000000026 */
[----:B------:R-:W-:-:S02]  /*7160*/  IMAD.U32 R160, R39, 0x10000, RZ ;  /* 0x0001000027a07824 */ /* 0x000fc400078e00ff */
[----:B------:R-:W-:Y:S01]  /*7170*/  IMAD.U32 R148, R148, 0x10000, RZ ;  /* 0x0001000094947824 */ /* 0x000fe200078e00ff */
[C---:B------:R-:W-:Y:S01]  /*7180*/  PRMT R144, R40.reuse, 0x7632, R144 ;  /* 0x0000763228907816 */ /* 0x040fe20000000090 */
[----:B------:R-:W-:Y:S01]  /*7190*/  IMAD.U32 R153, R40, 0x10000, RZ ;  /* 0x0001000028997824 */ /* 0x000fe200078e00ff */
[----:B------:R-:W-:Y:S01]  /*71a0*/  PRMT R142, R42, 0x7632, R142 ;  /* 0x000076322a8e7816 */ /* 0x000fe2000000008e */
[----:B------:R-:W-:Y:S01]  /*71b0*/  IMAD.U32 R32, R32, 0x10000, RZ ;  /* 0x0001000020207824 */ /* 0x000fe200078e00ff */
[----:B---3--:R-:W-:Y:S01]  /*71c0*/  PRMT R140, R44, 0x7632, R140 ;  /* 0x000076322c8c7816 */ /* 0x008fe2000000008c */
[----:B------:R-:W-:Y:S02]  /*71d0*/  IMAD.U32 R151, R42, 0x10000, RZ ;  /* 0x000100002a977824 */ /* 0x000fe400078e00ff */
[----:B------:R-:W-:Y:S02]  /*71e0*/  IMAD.U32 R39, R4, 0x10000, RZ ;  /* 0x0001000004277824 */ /* 0x000fe400078e00ff */
[----:B------:R-:W-:-:S02]  /*71f0*/  IMAD.U32 R40, R33, 0x10000, RZ ;  /* 0x0001000021287824 */ /* 0x000fc400078e00ff */
[----:B------:R-:W-:Y:S01]  /*7200*/  IMAD.U32 R34, R34, 0x10000, RZ ;  /* 0x0001000022227824 */ /* 0x000fe200078e00ff */
[----:B------:R-:W-:Y:S01]  /*7210*/  PRMT R146, R41, 0x7632, R146 ;  /* 0x0000763229927816 */ /* 0x000fe20000000092 */
[----:B------:R-:W-:Y:S02]  /*7220*/  IMAD.U32 R149, R44, 0x10000, RZ ;  /* 0x000100002c957824 */ /* 0x000fe400078e00ff */
[----:B------:R-:W-:Y:S01]  /*7230*/  IMAD.U32 R42, R35, 0x10000, RZ ;  /* 0x00010000232a7824 */ /* 0x000fe200078e00ff */
[----:B------:R-:W-:Y:S01]  /*7240*/  FADD R8, R39, R8 ;  /* 0x0000000827087221 */ /* 0x000fe20000000000 */
[----:B------:R-:W-:Y:S01]  /*7250*/  IMAD.U32 R36, R36, 0x10000, RZ ;  /* 0x0001000024247824 */ /* 0x000fe200078e00ff */
[----:B------:R-:W-:Y:S01]  /*7260*/  PRMT R141, R43, 0x7632, R141 ;  /* 0x000076322b8d7816 */ /* 0x000fe2000000008d */
[----:B------:R-:W-:Y:S01]  /*7270*/  IMAD.U32 R155, R41, 0x10000, RZ ;  /* 0x00010000299b7824 */ /* 0x000fe200078e00ff */
[----:B------:R-:W-:Y:S01]  /*7280*/  PRMT R143, R45, 0x7632, R143 ;  /* 0x000076322d8f7816 */ /* 0x000fe2000000008f */
[----:B------:R-:W-:Y:S01]  /*7290*/  IMAD.U32 R44, R37, 0x10000, RZ ;  /* 0x00010000252c7824 */ /* 0x000fe200078e00ff */
[----:B------:R-:W-:Y:S01]  /*72a0*/  PRMT R138, R47, 0x7632, R138 ;  /* 0x000076322f8a7816 */ /* 0x000fe2000000008a */
[----:B------:R-:W-:Y:S01]  /*72b0*/  IMAD.U32 R38, R38, 0x10000, RZ ;  /* 0x0001000026267824 */ /* 0x000fe200078e00ff */
[----:B------:R-:W-:Y:S01]  /*72c0*/  FADD R39, -R95, R150 ;  /* 0x000000965f277221 */ /* 0x000fe20000000100 */
[----:B------:R-:W-:Y:S01]  /*72d0*/  IMAD.U32 R145, R43, 0x10000, RZ ;  /* 0x000100002b917824 */ /* 0x000fe200078e00ff */
[----:B------:R-:W-:Y:S01]  /*72e0*/  FADD R41, -R95, R152 ;  /* 0x000000985f297221 */ /* 0x000fe20000000100 */
[----:B------:R-:W-:Y:S01]  /*72f0*/  IMAD.U32 R147, R45, 0x10000, RZ ;  /* 0x000100002d937824 */ /* 0x000fe200078e00ff */
[----:B------:R-:W-:Y:S01]  /*7300*/  FADD R33, -R95, R148 ;  /* 0x000000945f217221 */ /* 0x000fe20000000100 */
[----:B------:R-:W-:Y:S01]  /*7310*/  IMAD.U32 R137, R47, 0x10000, RZ ;  /* 0x000100002f897824 */ /* 0x000fe200078e00ff */
[C---:B------:R-:W-:Y:S01]  /*7320*/  FADD R35, -R95.reuse, R32 ;  /* 0x000000205f237221 */ /* 0x040fe20000000100 */
        /* <DEDUP_REMOVED lines=11> */
[----:B------:R-:W-:Y:S01]  /*73e0*/  FADD R167, -R95, R38 ;  /* 0x000000265fa77221 */ /* 0x000fe20000000100 */
[C---:B------:R-:W-:Y:S01]  /*73f0*/  FMUL R32, R106.reuse, R39 ;  /* 0x000000276a207220 */ /* 0x040fe20000400000 */
[C---:B------:R-:W-:Y:S01]  /*7400*/  FMUL R34, R106.reuse, R41 ;  /* 0x000000296a227220 */ /* 0x040fe20000400000 */
[C---:B------:R-:W-:Y:S01]  /*7410*/  FMUL R33, R106.reuse, R33 ;  /* 0x000000216a217220 */ /* 0x040fe20000400000 */
[C---:B------:R-:W-:Y:S01]  /*7420*/  FMUL R35, R106.reuse, R35 ;  /* 0x000000236a237220 */ /* 0x040fe20000400000 */
[C---:B------:R-:W-:Y:S01]  /*7430*/  FMUL R36, R106.reuse, R43 ;  /* 0x0000002b6a247220 */ /* 0x040fe20000400000 */
[C---:B------:R-:W-:Y:S01]  /*7440*/  FMUL R38, R106.reuse, R45 ;  /* 0x0000002d6a267220 */ /* 0x040fe20000400000 */
[C---:B------:R-:W-:Y:S01]  /*7450*/  FMUL R37, R106.reuse, R37 ;  /* 0x000000256a257220 */ /* 0x040fe20000400000 */
[----:B------:R-:W-:Y:S01]  /*7460*/  FMUL R39, R106, R47 ;  /* 0x0000002f6a277220 */ /* 0x000fe20000400000 */
[C---:B------:R-:W-:Y:S01]  /*7470*/  PRMT R135, R46.reuse, 0x7632, R135 ;  /* 0x000076322e877816 */ /* 0x040fe20000000087 */
[----:B------:R-:W-:Y:S01]  /*7480*/  IMAD.U32 R139, R46, 0x10000, RZ ;  /* 0x000100002e8b7824 */ /* 0x000fe200078e00ff */
        /* <DEDUP_REMOVED lines=8> */
[----:B------:R-:W-:Y:S04]  /*7510*/  STS.128 [R121.X4], R32 ;  /* 0x0000002079007388 */ /* 0x000fe80000004c00 */
[----:B------:R0:W-:Y:S04]  /*7520*/  STS.128 [R119.X4+0x10], R36 ;  /* 0x0000102477007388 */ /* 0x0001e80000004c00 */
[----:B------:R1:W-:Y:S01]  /*7530*/  STS.128 [R121.X4+0x20], R40 ;  /* 0x0000202879007388 */ /* 0x0003e20000004c00 */
[----:B------:R-:W-:-:S03]  /*7540*/  PRMT R4, R4, 0x7632, R4 ;  /* 0x0000763204047816 */ /* 0x000fc60000000004 */
[----:B------:R-:W-:Y:S04]  /*7550*/  STS.128 [R119.X4+0x30], R44 ;  /* 0x0000302c77007388 */ /* 0x000fe80000004c00 */
[----:B------:R-:W-:Y:S01]  /*7560*/  BAR.SYNC.DEFER_BLOCKING 0x0 ;  /* 0x0000000000007b1d */ /* 0x000fe20000010000 */
[C---:B------:R-:W-:Y:S01]  /*7570*/  IMAD.U32 R161, R7.reuse, 0x10000, RZ ;  /* 0x0001000007a17824 */ /* 0x040fe200078e00ff */
[----:B------:R-:W-:Y:S01]  /*7580*/  PRMT R7, R7, 0x7632, R7 ;  /* 0x0000763207077816 */ /* 0x000fe20000000007 */
[----:B------:R-:W-:Y:S02]  /*7590*/  IMAD.U32 R4, R4, 0x10000, RZ ;  /* 0x0001000004047824 */ /* 0x000fe400078e00ff */
[----:B------:R-:W-:Y:S02]  /*75a0*/  IMAD.U32 R157, R6, 0x10000, RZ ;  /* 0x00010000069d7824 */ /* 0x000fe400078e00ff */
[----:B------:R-:W-:Y:S01]  /*75b0*/  FADD R9, R4, R9 ;  /* 0x0000000904097221 */ /* 0x000fe20000000000 */
[----:B------:R-:W-:Y:S01]  /*75c0*/  IMAD.U32 R4, R7, 0x10000, RZ ;  /* 0x0001000007047824 */ /* 0x000fe200078e00ff */
[----:B------:R-:W-:-:S03]  /*75d0*/  PRMT R6, R6, 0x7632, R6 ;  /* 0x0000763206067816 */ /* 0x000fc60000000006 */
[----:B------:R-:W-:Y:S01]  /*75e0*/  FADD R15, R4, R15 ;  /* 0x0000000f040f7221 */ /* 0x000fe20000000000 */
[----:B------:R-:W-:Y:S01]  /*75f0*/  PRMT R4, R19, 0x7632, R4 ;  /* 0x0000763213047816 */ /* 0x000fe20000000004 */
[----:B------:R-:W-:Y:S02]  /*7600*/  IMAD.U32 R6, R6, 0x10000, RZ ;  /* 0x0001000006067824 */ /* 0x000fe400078e00ff */
[C---:B------:R-:W-:Y:S01]  /*7610*/  IMAD.U32 R159, R5.reuse, 0x10000, RZ ;  /* 0x00010000059f7824 */ /* 0x040fe200078e00ff */
[----:B------:R-:W-:Y:S01]  /*7620*/  PRMT R5, R5, 0x7632, R5 ;  /* 0x0000763205057816 */ /* 0x000fe20000000005 */
[----:B------:R-:W-:Y:S01]  /*7630*/  FADD R6, R6, R13 ;  /* 0x0000000d06067221 */ /* 0x000fe20000000000 */
[----:B------:R-:W-:Y:S01]  /*7640*/  IMAD.U32 R4, R4, 0x10000, RZ ;  /* 0x0001000004047824 */ /* 0x000fe200078e00ff */
[----:B------:R-:W-:Y:S01]  /*7650*/  FADD R159, R159, R10 ;  /* 0x0000000a9f9f7221 */ /* 0x000fe20000000000 */
[----:B------:R-:W2:Y:S02]  /*7660*/  LDS.128 R48, [R2.X4+0x10] ;  /* 0x0000100002307984 */ /* 0x000ea40000004c00 */
[----:B0-----:R-:W-:Y:S01]  /*7670*/  FADD R36, R4, R31 ;  /* 0x0000001f04247221 */ /* 0x001fe20000000000 */
[----:B------:R-:W-:Y:S01]  /*7680*/  IMAD.U32 R10, R5, 0x10000, RZ ;  /* 0x00010000050a7824 */ /* 0x000fe200078e00ff */
[----:B------:R-:W-:-:S02]  /*7690*/  FADD R31, R6, 1 ;  /* 0x3f800000061f7421 */ /* 0x000fc40000000000 */
[----:B------:R-:W0:Y:S01]  /*76a0*/  LDS.128 R4, [R2.X4] ;  /* 0x0000000002047984 */ /* 0x000e220000004c00 */
[C---:B------:R-:W-:Y:S01]  /*76b0*/  IMAD.U32 R37, R18.reuse, 0x10000, RZ ;  /* 0x0001000012257824 */ /* 0x040fe200078e00ff */
[----:B------:R-:W-:Y:S01]  /*76c0*/  PRMT R18, R18, 0x7632, R18 ;  /* 0x0000763212127816 */ /* 0x000fe20000000012 */
[C---:B------:R-:W-:Y:S01]  /*76d0*/  IMAD.U32 R33, R16.reuse, 0x10000, RZ ;  /* 0x0001000010217824 */ /* 0x040fe200078e00ff */
[----:B------:R-:W-:Y:S01]  /*76e0*/  PRMT R16, R16, 0x7632, R16 ;  /* 0x0000763210107816 */ /* 0x000fe20000000010 */
[C---:B------:R-:W-:Y:S01]  /*76f0*/  IMAD.U32 R35, R17.reuse, 0x10000, RZ ;  /* 0x0001000011237824 */ /* 0x040fe200078e00ff */
[----:B------:R-:W-:Y:S01]  /*7700*/  PRMT R17, R17, 0x7632, R17 ;  /* 0x0000763211117816 */ /* 0x000fe20000000011 */
[----:B------:R-:W-:Y:S02]  /*7710*/  IMAD.U32 R18, R18, 0x10000, RZ ;  /* 0x0001000012127824 */ /* 0x000fe400078e00ff */
[----:B------:R-:W-:Y:S01]  /*7720*/  FADD R35, R35, R26 ;  /* 0x0000001a23237221 */ /* 0x000fe20000000000 */
[----:B------:R-:W-:Y:S01]  /*7730*/  IMAD.U32 R39, R19, 0x10000, RZ ;  /* 0x0001000013277824 */ /* 0x000fe200078e00ff */
[----:B------:R-:W-:Y:S01]  /*7740*/  FADD R12, R157, R12 ;  /* 0x0000000c9d0c7221 */ /* 0x000fe20000000000 */
[----:B------:R-:W-:Y:S01]  /*7750*/  IMAD.U32 R16, R16, 0x10000, RZ ;  /* 0x0001000010107824 */ /* 0x000fe200078e00ff */
[----:B------:R-:W-:Y:S01]  /*7760*/  FADD R10, R10, R11 ;  /* 0x0000000b0a0a7221 */ /* 0x000fe20000000000 */
[----:B------:R-:W-:Y:S01]  /*7770*/  IMAD.U32 R26, R17, 0x10000, RZ ;  /* 0x00010000111a7824 */ /* 0x000fe200078e00ff */
[----:B------:R-:W-:Y:S01]  /*7780*/  FADD R32, R18, R29 ;  /* 0x0000001d12207221 */ /* 0x000fe20000000000 */
[----:B------:R-:W-:Y:S01]  /*7790*/  FADD R33, R33, R24 ;  /* 0x0000001821217221 */ /* 0x000fe20000000000 */
[----:B------:R-:W-:Y:S01]  /*77a0*/  FADD R37, R37, R28 ;  /* 0x0000001c25257221 */ /* 0x000fe20000000000 */
[----:B------:R-:W-:Y:S01]  /*77b0*/  FADD R39, R39, R30 ;  /* 0x0000001e27277221 */ /* 0x000fe20000000000 */
[----:B------:R-:W-:Y:S01]  /*77c0*/  FADD R24, R16, R25 ;  /* 0x0000001910187221 */ /* 0x000fe20000000000 */
[----:B------:R-:W-:Y:S01]  /*77d0*/  FADD R26, R26, R27 ;  /* 0x0000001b1a1a7221 */ /* 0x000fe20000000000 */
[----:B------:R-:W-:Y:S01]  /*77e0*/  FADD R34, R12, 1 ;  /* 0x3f8000000c227421 */ /* 0x000fe20000000000 */
[----:B------:R-:W-:Y:S01]  /*77f0*/  FADD R25, R9, 1 ;  /* 0x3f80000009197421 */ /* 0x000fe20000000000 */
[----:B------:R-:W-:Y:S01]  /*7800*/  FADD R28, R8, 1 ;  /* 0x3f800000081c7421 */ /* 0x000fe20000000000 */
[----:B------:R-:W-:Y:S01]  /*7810*/  FADD R30, R159, 1 ;  /* 0x3f8000009f1e7421 */ /* 0x000fe20000000000 */
[----:B------:R-:W-:Y:S01]  /*7820*/  FADD R27, R10, 1 ;  /* 0x3f8000000a1b7421 */ /* 0x000fe20000000000 */
[----:B------:R-:W-:Y:S01]  /*7830*/  FADD R14, R161, R14 ;  /* 0x0000000ea10e7221 */ /* 0x000fe20000000000 */
[----:B-1----:R-:W-:Y:S01]  /*7840*/  FADD R41, R15, 1 ;  /* 0x3f8000000f297421 */ /* 0x002fe20000000000 */
[----:B--2---:R-:W-:Y:S01]  /*7850*/  FFMA R44, R49, R31, R32 ;  /* 0x0000001f312c7223 */ /* 0x004fe20000000020 */
[----:B------:R-:W-:Y:S01]  /*7860*/  FFMA R48, R48, R34, R37 ;  /* 0x0000002230307223 */ /* 0x000fe20000000025 */
[----:B------:R-:W-:Y:S01]  /*7870*/  FADD R38, R14, 1 ;  /* 0x3f8000000e267421 */ /* 0x000fe20000000000 */
[----:B0-----:R-:W-:Y:S01]  /*7880*/  FFMA R40, R25, R5, R24 ;  /* 0x0000000519287223 */ /* 0x001fe20000000018 */
[----:B------:R-:W-:Y:S01]  /*7890*/  FFMA R43, R28, R4, R33 ;  /* 0x000000041c2b7223 */ /* 0x000fe20000000021 */
[----:B------:R-:W-:Y:S01]  /*78a0*/  FFMA R45, R6, R30, R35 ;  /* 0x0000001e062d7223 */ /* 0x000fe20000000023 */
[----:B------:R-:W-:Y:S01]  /*78b0*/  FFMA R42, R7, R27, R26 ;  /* 0x0000001b072a7223 */ /* 0x000fe2000000001a */
[C---:B------:R-:W-:Y:S01]  /*78c0*/  FSETP.GT.AND P4, PT, R73.reuse, R44, PT ;  /* 0x0000002c4900720b */ /* 0x040fe20003f84000 */
[----:B------:R-:W0:Y:S01]  /*78d0*/  LDS.128 R4, [R2.X4+0x2010] ;  /* 0x0020100002047984 */ /* 0x000e220000004c00 */
[----:B------:R-:W-:Y:S01]  /*78e0*/  FSETP.GT.AND P5, PT, R70, R48, PT ;  /* 0x000000304600720b */ /* 0x000fe20003fa4000 */
[----:B------:R-:W-:Y:S01]  /*78f0*/  FFMA R50, R50, R38, R39 ;  /* 0x0000002632327223 */ /* 0x000fe20000000027 */
[----:B------:R-:W-:Y:S01]  /*7900*/  FSEL R12, R73, R44, P4 ;  /* 0x0000002c490c7208 */ /* 0x000fe20002000000 */
[----:B------:R-:W-:Y:S01]  /*7910*/  FFMA R51, R51, R41, R36 ;  /* 0x0000002933337223 */ /* 0x000fe20000000024 */
[----:B------:R-:W-:-:S02]  /*7920*/  FSETP.NAN.AND P4, PT, R73, R73, PT ;  /* 0x000000494900720b */ /* 0x000fc40003f88000 */
[C---:B------:R-:W-:Y:S02]  /*7930*/  FSEL R11, R70.reuse, R48, P5 ;  /* 0x00000030460b7208 */ /* 0x040fe40002800000 */
[----:B------:R-:W-:Y:S02]  /*7940*/  FSETP.NAN.AND P5, PT, R70, R70, PT ;  /* 0x000000464600720b */ /* 0x000fe40003fa8000 */
[----:B------:R-:W-:Y:S02]  /*7950*/  @P0 FSEL R73, R73, R12, P4 ;  /* 0x0000000c49490208 */ /* 0x000fe40002000000 */
[-C--:B------:R-:W-:Y:S02]  /*7960*/  FSETP.GEU.AND P4, PT, R94, R50.reuse, PT ;  /* 0x000000325e00720b */ /* 0x080fe40003f8e000 */
[----:B------:R-:W-:Y:S02]  /*7970*/  FSETP.GT.AND P2, PT, R74, R51, PT ;  /* 0x000000334a00720b */ /* 0x000fe40003f44000 */
[----:B------:R-:W-:-:S02]  /*7980*/  FSETP.GT.AND P6, PT, R75, R50, PT ;  /* 0x000000324b00720b */ /* 0x000fc40003fc4000 */
[----:B------:R-:W-:Y:S02]  /*7990*/  @P0 FSEL R70, R70, R11, P5 ;  /* 0x0000000b46460208 */ /* 0x000fe40002800000 */
[----:B------:R-:W-:Y:S02]  /*79a0*/  FSEL R11, R94, R50, !P4 ;  /* 0x000000325e0b7208 */ /* 0x000fe40006000000 */
[----:B------:R-:W-:Y:S02]  /*79b0*/  FSEL R13, R74, R51, P2 ;  /* 0x000000334a0d7208 */ /* 0x000fe40001000000 */
[----:B------:R-:W-:Y:S02]  /*79c0*/  FSETP.NAN.AND P4, PT, R94, R94, PT ;  /* 0x0000005e5e00720b */ /* 0x000fe40003f88000 */
[C---:B------:R-:W-:Y:S02]  /*79d0*/  FSEL R14, R75.reuse, R50, P6 ;  /* 0x000000324b0e7208 */ /* 0x040fe40003000000 */
[----:B------:R-:W-:-:S02]  /*79e0*/  FSETP.NAN.AND P2, PT, R75, R75, PT ;  /* 0x0000004b4b00720b */ /* 0x000fc40003f48000 */
[----:B------:R-:W-:Y:S02]  /*79f0*/  FSETP.GEU.AND P5, PT, R97, R51, PT ;  /* 0x000000336100720b */ /* 0x000fe40003fae000 */
[----:B------:R-:W-:Y:S02]  /*7a00*/  @P0 FSEL R94, R94, R11, P4 ;  /* 0x0000000b5e5e0208 */ /* 0x000fe40002000000 */
[----:B------:R-:W-:Y:S02]  /*7a10*/  @P0 FSEL R75, R75, R14, P2 ;  /* 0x0000000e4b4b0208 */ /* 0x000fe40001000000 */
[----:B------:R-:W-:Y:S02]  /*7a20*/  FSEL R12, R97, R51, !P5 ;  /* 0x00000033610c7208 */ /* 0x000fe40006800000 */
[----:B------:R-:W-:Y:S02]  /*7a30*/  FSETP.GT.AND P4, PT, R124, R43, PT ;  /* 0x0000002b7c00720b */ /* 0x000fe40003f84000 */
[----:B------:R-:W-:-:S02]  /*7a40*/  FSETP.GEU.AND P2, PT, R131, R48, PT ;  /* 0x000000308300720b */ /* 0x000fc40003f4e000 */
[----:B------:R-:W-:Y:S02]  /*7a50*/  FSETP.NAN.AND P5, PT, R97, R97, PT ;  /* 0x000000616100720b */ /* 0x000fe40003fa8000 */
[----:B------:R-:W-:Y:S02]  /*7a60*/  FSETP.GEU.AND P6, PT, R93, R44, PT ;  /* 0x0000002c5d00720b */ /* 0x000fe40003fce000 */
[----:B------:R-:W-:Y:S02]  /*7a70*/  FSEL R11, R124, R43, P4 ;  /* 0x0000002b7c0b7208 */ /* 0x000fe40002000000 */
[----:B------:R-:W-:Y:S02]  /*7a80*/  FSEL R16, R131, R48, !P2 ;  /* 0x0000003083107208 */ /* 0x000fe40005000000 */
[----:B------:R-:W-:Y:S02]  /*7a90*/  @P0 FSEL R97, R97, R12, P5 ;  /* 0x0000000c61610208 */ /* 0x000fe40002800000 */
[----:B------:R-:W-:-:S02]  /*7aa0*/  FSETP.GT.AND P4, PT, R100, R45, PT ;  /* 0x0000002d6400720b */ /* 0x000fc40003f84000 */
[C---:B------:R-:W-:Y:S02]  /*7ab0*/  FSEL R14, R93.reuse, R44, !P6 ;  /* 0x0000002c5d0e7208 */ /* 0x040fe40007000000 */
[----:B------:R-:W-:Y:S02]  /*7ac0*/  FSETP.NAN.AND P2, PT, R93, R93, PT ;  /* 0x0000005d5d00720b */ /* 0x000fe40003f48000 */
[----:B------:R-:W-:Y:S02]  /*7ad0*/  FSETP.GT.AND P5, PT, R71, R42, PT ;  /* 0x0000002a4700720b */ /* 0x000fe40003fa4000 */
[----:B------:R-:W-:Y:S02]  /*7ae0*/  FSEL R9, R100, R45, P4 ;  /* 0x0000002d64097208 */ /* 0x000fe40002000000 */
[----:B------:R-:W-:Y:S02]  /*7af0*/  @P0 FSEL R93, R93, R14, P2 ;  /* 0x0000000e5d5d0208 */ /* 0x000fe40001000000 */
[----:B------:R-:W-:-:S02]  /*7b00*/  FSEL R8, R71, R42, P5 ;  /* 0x0000002a47087208 */ /* 0x000fc40002800000 */
[----:B------:R-:W-:Y:S02]  /*7b10*/  FSETP.NAN.AND P4, PT, R100, R100, PT ;  /* 0x000000646400720b */ /* 0x000fe40003f88000 */
[----:B------:R-:W-:Y:S02]  /*7b20*/  FSETP.GT.AND P2, PT, R65, R40, PT ;  /* 0x000000284100720b */ /* 0x000fe40003f44000 */
[----:B------:R-:W-:Y:S02]  /*7b30*/  FSETP.NAN.AND P5, PT, R71, R71, PT ;  /* 0x000000474700720b */ /* 0x000fe40003fa8000 */
[----:B------:R-:W-:Y:S02]  /*7b40*/  @P0 FSEL R74, R74, R13, P3 ;  /* 0x0000000d4a4a0208 */ /* 0x000fe40001800000 */
[----:B------:R-:W-:Y:S02]  /*7b50*/  @P0 FSEL R100, R100, R9, P4 ;  /* 0x0000000964640208 */ /* 0x000fe40002000000 */
[----:B------:R-:W-:-:S02]  /*7b60*/  FSETP.NAN.AND P3, PT, R131, R131, PT ;  /* 0x000000838300720b */ /* 0x000fc40003f68000 */
[----:B------:R-:W-:Y:S02]  /*7b70*/  FSEL R10, R65, R40, P2 ;  /* 0x00000028410a7208 */ /* 0x000fe40001000000 */
[----:B------:R-:W-:Y:S02]  /*7b80*/  @P0 FSEL R71, R71, R8, P5 ;  /* 0x0000000847470208 */ /* 0x000fe40002800000 */
[----:B------:R-:W-:Y:S02]  /*7b90*/  FSETP.GEU.AND P4, PT, R90, R45, PT ;  /* 0x0000002d5a00720b */ /* 0x000fe40003f8e000 */
[----:B------:R-:W-:Y:S02]  /*7ba0*/  FSETP.NAN.AND P2, PT, R65, R65, PT ;  /* 0x000000414100720b */ /* 0x000fe40003f48000 */
[----:B------:R-:W-:Y:S01]  /*7bb0*/  FSETP.GEU.AND P5, PT, R91, R42, PT ;  /* 0x0000002a5b00720b */ /* 0x000fe20003fae000 */
[----:B0-----:R-:W-:Y:S01]  /*7bc0*/  FFMA R157, R7, R27, R26 ;  /* 0x0000001b079d7223 */ /* 0x001fe2000000001a */
[----:B------:R-:W-:-:S02]  /*7bd0*/  @P0 FSEL R131, R131, R16, P3 ;  /* 0x0000001083830208 */ /* 0x000fc40001800000 */
[----:B------:R-:W-:Y:S01]  /*7be0*/  FSEL R9, R90, R45, !P4 ;  /* 0x0000002d5a097208 */ /* 0x000fe20006000000 */
[----:B------:R-:W-:Y:S01]  /*7bf0*/  FFMA R49, R28, R4, R33 ;  /* 0x000000041c317223 */ /* 0x000fe20000000021 */
[----:B------:R-:W-:Y:S02]  /*7c00*/  FSETP.NAN.AND P3, PT, R124, R124, PT ;  /* 0x0000007c7c00720b */ /* 0x000fe40003f68000 */
[----:B------:R-:W-:Y:S02]  /*7c10*/  @P0 FSEL R65, R65, R10, P2 ;  /* 0x0000000a41410208 */ /* 0x000fe40001000000 */
[----:B------:R-:W-:Y:S02]  /*7c20*/  FSETP.NAN.AND P4, PT, R90, R90, PT ;  /* 0x0000005a5a00720b */ /* 0x000fe40003f88000 */
[----:B------:R-:W-:Y:S02]  /*7c30*/  FSEL R8, R91, R42, !P5 ;  /* 0x0000002a5b087208 */ /* 0x000fe40006800000 */
[----:B------:R-:W-:-:S02]  /*7c40*/  FSETP.GEU.AND P2, PT, R72, R43, PT ;  /* 0x0000002b4800720b */ /* 0x000fc40003f4e000 */
[----:B------:R-:W-:Y:S01]  /*7c50*/  FSETP.NAN.AND P5, PT, R91, R91, PT ;  /* 0x0000005b5b00720b */ /* 0x000fe20003fa8000 */
[----:B------:R-:W-:Y:S01]  /*7c60*/  FFMA R46, R25, R5, R24 ;  /* 0x00000005192e7223 */ /* 0x000fe20000000018 */
[----:B------:R-:W-:Y:S02]  /*7c70*/  @P0 FSEL R124, R124, R11, P3 ;  /* 0x0000000b7c7c0208 */ /* 0x000fe40001800000 */
[----:B------:R-:W-:Y:S02]  /*7c80*/  @P0 FSEL R90, R90, R9, P4 ;  /* 0x000000095a5a0208 */ /* 0x000fe40002000000 */
[C---:B------:R-:W-:Y:S02]  /*7c90*/  FSETP.NAN.AND P3, PT, R72.reuse, R72, PT ;  /* 0x000000484800720b */ /* 0x040fe40003f68000 */
[----:B------:R-:W-:Y:S02]  /*7ca0*/  FSEL R11, R72, R43, !P2 ;  /* 0x0000002b480b7208 */ /* 0x000fe40005000000 */
[----:B------:R-:W-:-:S02]  /*7cb0*/  @P0 FSEL R91, R91, R8, P5 ;  /* 0x000000085b5b0208 */ /* 0x000fc40002800000 */
[----:B------:R-:W-:Y:S02]  /*7cc0*/  FSETP.GEU.AND P4, PT, R92, R157, PT ;  /* 0x0000009d5c00720b */ /* 0x000fe40003f8e000 */
[----:B------:R-:W-:Y:S02]  /*7cd0*/  FSETP.GEU.AND P5, PT, R134, R49, PT ;  /* 0x000000318600720b */ /* 0x000fe40003fae000 */
[----:B------:R-:W-:Y:S02]  /*7ce0*/  @P0 FSEL R72, R72, R11, P3 ;  /* 0x0000000b48480208 */ /* 0x000fe40001800000 */
[----:B------:R-:W-:Y:S02]  /*7cf0*/  FSEL R7, R92, R157, !P4 ;  /* 0x0000009d5c077208 */ /* 0x000fe40006000000 */
[----:B------:R-:W-:Y:S02]  /*7d00*/  FSETP.GEU.AND P6, PT, R89, R40, PT ;  /* 0x000000285900720b */ /* 0x000fe40003fce000 */
[----:B------:R-:W-:-:S02]  /*7d10*/  FSETP.GEU.AND P3, PT, R77, R46, PT ;  /* 0x0000002e4d00720b */ /* 0x000fc40003f6e000 */
[C---:B------:R-:W-:Y:S02]  /*7d20*/  FSETP.NAN.AND P4, PT, R134.reuse, R134, PT ;  /* 0x000000868600720b */ /* 0x040fe40003f88000 */
[----:B------:R-:W-:Y:S01]  /*7d30*/  FSEL R5, R134, R49, !P5 ;  /* 0x0000003186057208 */ /* 0x000fe20006800000 */
[----:B------:R-:W-:Y:S01]  /*7d40*/  FFMA R29, R6, R30, R35 ;  /* 0x0000001e061d7223 */ /* 0x000fe20000000023 */
[C---:B------:R-:W-:Y:S02]  /*7d50*/  FSEL R10, R89.reuse, R40, !P6 ;  /* 0x00000028590a7208 */ /* 0x040fe40007000000 */
[----:B------:R-:W-:Y:S02]  /*7d60*/  FSETP.NAN.AND P2, PT, R89, R89, PT ;  /* 0x000000595900720b */ /* 0x000fe40003f48000 */
[C---:B------:R-:W-:Y:S02]  /*7d70*/  FSETP.NAN.AND P5, PT, R77.reuse, R77, PT ;  /* 0x0000004d4d00720b */ /* 0x040fe40003fa8000 */
[----:B------:R-:W-:-:S02]  /*7d80*/  FSEL R4, R77, R46, !P3 ;  /* 0x0000002e4d047208 */ /* 0x000fc40005800000 */
[----:B------:R-:W-:Y:S02]  /*7d90*/  @P0 FSEL R134, R134, R5, P4 ;  /* 0x0000000586860208 */ /* 0x000fe40002000000 */
[-C--:B------:R-:W-:Y:S02]  /*7da0*/  FSETP.GT.AND P4, PT, R99, R49.reuse, PT ;  /* 0x000000316300720b */ /* 0x080fe40003f84000 */
[----:B------:R-:W-:Y:S02]  /*7db0*/  @P0 FSEL R89, R89, R10, P2 ;  /* 0x0000000a59590208 */ /* 0x000fe40001000000 */
[----:B------:R-:W-:Y:S02]  /*7dc0*/  @P0 FSEL R77, R77, R4, P5 ;  /* 0x000000044d4d0208 */ /* 0x000fe40002800000 */
[----:B------:R-:W-:Y:S02]  /*7dd0*/  FSETP.NAN.AND P2, PT, R92, R92, PT ;  /* 0x0000005c5c00720b */ /* 0x000fe40003f48000 */
[----:B------:R-:W-:-:S02]  /*7de0*/  FSEL R4, R99, R49, P4 ;  /* 0x0000003163047208 */ /* 0x000fc40002000000 */
[----:B------:R-:W-:Y:S02]  /*7df0*/  FSETP.GT.AND P5, PT, R76, R157, PT ;  /* 0x0000009d4c00720b */ /* 0x000fe40003fa4000 */
[----:B------:R-:W-:Y:S02]  /*7e00*/  FSETP.GT.AND P4, PT, R68, R29, PT ;  /* 0x0000001d4400720b */ /* 0x000fe40003f84000 */
[----:B------:R-:W-:Y:S02]  /*7e10*/  @P0 FSEL R92, R92, R7, P2 ;  /* 0x000000075c5c0208 */ /* 0x000fe40001000000 */
[----:B------:R-:W-:Y:S02]  /*7e20*/  FSEL R7, R76, R157, P5 ;  /* 0x0000009d4c077208 */ /* 0x000fe40002800000 */
[----:B------:R-:W-:Y:S02]  /*7e30*/  FSEL R5, R68, R29, P4 ;  /* 0x0000001d44057208 */ /* 0x000fe40002000000 */
[----:B------:R-:W-:-:S02]  /*7e40*/  FSETP.NAN.AND P3, PT, R99, R99, PT ;  /* 0x000000636300720b */ /* 0x000fc40003f68000 */
[----:B------:R-:W-:Y:S02]  /*7e50*/  FSETP.NAN.AND P5, PT, R76, R76, PT ;  /* 0x0000004c4c00720b */ /* 0x000fe40003fa8000 */
[----:B------:R-:W-:Y:S02]  /*7e60*/  FSETP.NAN.AND P4, PT, R68, R68, PT ;  /* 0x000000444400720b */ /* 0x000fe40003f88000 */
[----:B------:R-:W-:Y:S02]  /*7e70*/  @P0 FSEL R99, R99, R4, P3 ;  /* 0x0000000463630208 */ /* 0x000fe40001800000 */
[----:B------:R-:W-:Y:S02]  /*7e80*/  @P0 FSEL R76, R76, R7, P5 ;  /* 0x000000074c4c0208 */ /* 0x000fe40002800000 */
[----:B------:R-:W-:Y:S02]  /*7e90*/  @P0 FSEL R68, R68, R5, P4 ;  /* 0x0000000544440208 */ /* 0x000fe40002000000 */
[----:B------:R-:W0:Y:S01]  /*7ea0*/  LDS.128 R4, [R2.X4+0x2020] ;  /* 0x0020200002047984 */ /* 0x000e220000004c00 */
[----:B------:R-:W-:-:S04]  /*7eb0*/  FSETP.GT.AND P2, PT, R64, R46, PT ;  /* 0x0000002e4000720b */ /* 0x000fc80003f44000 */
[C---:B------:R-:W-:Y:S02]  /*7ec0*/  FSEL R9, R64.reuse, R46, P2 ;  /* 0x0000002e40097208 */ /* 0x040fe40001000000 */
[----:B------:R-:W-:Y:S01]  /*7ed0*/  FSETP.NAN.AND P2, PT, R64, R64, PT ;  /* 0x000000404000720b */ /* 0x000fe20003f48000 */
[----:B------:R-:W-:-:S03]  /*7ee0*/  IMAD.U32 R11, R146, 0x10000, RZ ;  /* 0x00010000920b7824 */ /* 0x000fc600078e00ff */
[----:B------:R-:W-:Y:S01]  /*7ef0*/  @P0 FSEL R64, R64, R9, P2 ;  /* 0x0000000940400208 */ /* 0x000fe20001000000 */
[----:B------:R-:W-:Y:S01]  /*7f00*/  IMAD.U32 R9, R144, 0x10000, RZ ;  /* 0x0001000090097824 */ /* 0x000fe200078e00ff */
[C---:B------:R-:W-:Y:S01]  /*7f10*/  FADD R153, -R96.reuse, R153 ;  /* 0x0000009960997221 */ /* 0x040fe20000000100 */
[C---:B------:R-:W-:Y:S01]  /*7f20*/  FADD R155, -R96.reuse, R155 ;  /* 0x0000009b609b7221 */ /* 0x040fe20000000100 */
[C---:B------:R-:W-:Y:S01]  /*7f30*/  FADD R11, -R96.reuse, R11 ;  /* 0x0000000b600b7221 */ /* 0x040fe20000000100 */
[----:B------:R-:W-:Y:S01]  /*7f40*/  FADD R9, -R96, R9 ;  /* 0x0000000960097221 */ /* 0x000fe20000000100 */
[----:B------:R-:W-:Y:S01]  /*7f50*/  IMAD.U32 R13, R142, 0x10000, RZ ;  /* 0x000100008e0d7824 */ /* 0x000fe200078e00ff */
[C---:B------:R-:W-:Y:S01]  /*7f60*/  FMUL R8, R114.reuse, R153 ;  /* 0x0000009972087220 */ /* 0x040fe20000400000 */
[----:B------:R-:W-:Y:S01]  /*7f70*/  IMAD.U32 R15, R141, 0x10000, RZ ;  /* 0x000100008d0f7824 */ /* 0x000fe200078e00ff */
[C---:B------:R-:W-:Y:S01]  /*7f80*/  FMUL R10, R114.reuse, R155 ;  /* 0x0000009b720a7220 */ /* 0x040fe20000400000 */
[C---:B------:R-:W-:Y:S01]  /*7f90*/  FMUL R9, R114.reuse, R9 ;  /* 0x0000000972097220 */ /* 0x040fe20000400000 */
[----:B------:R-:W-:Y:S01]  /*7fa0*/  FMUL R11, R114, R11 ;  /* 0x0000000b720b7220 */ /* 0x000fe20000400000 */
[----:B------:R-:W-:Y:S01]  /*7fb0*/  BAR.SYNC.DEFER_BLOCKING 0x0 ;  /* 0x0000000000007b1d */ /* 0x000fe20000010000 */
[----:B------:R-:W-:-:S02]  /*7fc0*/  IMAD.U32 R17, R140, 0x10000, RZ ;  /* 0x000100008c117824 */ /* 0x000fc400078e00ff */
[----:B------:R-:W-:Y:S02]  /*7fd0*/  IMAD.U32 R19, R143, 0x10000, RZ ;  /* 0x000100008f137824 */ /* 0x000fe400078e00ff */
[----:B------:R-:W-:Y:S02]  /*7fe0*/  IMAD.U32 R135, R135, 0x10000, RZ ;  /* 0x0001000087877824 */ /* 0x000fe400078e00ff */
        /* <DEDUP_REMOVED lines=15> */
[----:B------:R1:W-:Y:S01]  /*80e0*/  STS.128 [R121.X4], R8 ;  /* 0x0000000879007388 */ /* 0x0003e20000004c00 */
[C---:B------:R-:W-:Y:S01]  /*80f0*/  FMUL R16, R114.reuse, R149 ;  /* 0x0000009572107220 */ /* 0x040fe20000400000 */
[C---:B------:R-:W-:Y:S01]  /*8100*/  FMUL R18, R114.reuse, R147 ;  /* 0x0000009372127220 */ /* 0x040fe20000400000 */
[C---:B------:R-:W-:Y:S01]  /*8110*/  FMUL R17, R114.reuse, R17 ;  /* 0x0000001172117220 */ /* 0x040fe20000400000 */
[----:B------:R-:W-:Y:S01]  /*8120*/  FMUL R19, R114, R19 ;  /* 0x0000001372137220 */ /* 0x000fe20000400000 */
[----:B------:R0:W-:Y:S01]  /*8130*/  STS.128 [R119.X4+0x10], R12 ;  /* 0x0000100c77007388 */ /* 0x0001e20000004c00 */
[C---:B-1----:R-:W-:Y:S01]  /*8140*/  FADD R9, -R96.reuse, R135 ;  /* 0x0000008760097221 */ /* 0x042fe20000000100 */
[----:B------:R-:W-:Y:S01]  /*8150*/  FADD R11, -R96, R47 ;  /* 0x0000002f600b7221 */ /* 0x000fe20000000100 */
[C---:B------:R-:W-:Y:S01]  /*8160*/  FMUL R8, R114.reuse, R139 ;  /* 0x0000008b72087220 */ /* 0x040fe20000400000 */
[C---:B------:R-:W-:Y:S01]  /*8170*/  FMUL R10, R114.reuse, R137 ;  /* 0x00000089720a7220 */ /* 0x040fe20000400000 */
[C---:B------:R-:W-:Y:S01]  /*8180*/  FMUL R9, R114.reuse, R9 ;  /* 0x0000000972097220 */ /* 0x040fe20000400000 */
[----:B------:R-:W-:Y:S01]  /*8190*/  FMUL R11, R114, R11 ;  /* 0x0000000b720b7220 */ /* 0x000fe20000400000 */
[----:B------:R1:W-:Y:S04]  /*81a0*/  STS.128 [R121.X4+0x20], R16 ;  /* 0x0000201079007388 */ /* 0x0003e80000004c00 */
[----:B------:R2:W-:Y:S01]  /*81b0*/  STS.128 [R119.X4+0x30], R8 ;  /* 0x0000300877007388 */ /* 0x0005e20000004c00 */
[----:B0-----:R-:W-:-:S05]  /*81c0*/  FFMA R14, R6, R38, R39 ;  /* 0x00000026060e7223 */ /* 0x001fca0000000027 */
[CC--:B------:R-:W-:Y:S02]  /*81d0*/  FSETP.GEU.AND P5, PT, R69.reuse, R14.reuse, PT ;  /* 0x0000000e4500720b */ /* 0x0c0fe40003fae000 */
[C---:B------:R-:W-:Y:S02]  /*81e0*/  FSETP.NAN.AND P3, PT, R69.reuse, R69, PT ;  /* 0x000000454500720b */ /* 0x040fe40003f68000 */
[----:B------:R-:W-:Y:S01]  /*81f0*/  FSEL R6, R69, R14, !P5 ;  /* 0x0000000e45067208 */ /* 0x000fe20006800000 */
[----:B------:R-:W-:Y:S01]  /*8200*/  FFMA R135, R7, R41, R36 ;  /* 0x0000002907877223 */ /* 0x000fe20000000024 */
[----:B-1----:R-:W-:Y:S01]  /*8210*/  FFMA R18, R4, R34, R37 ;  /* 0x0000002204127223 */ /* 0x002fe20000000025 */
[----:B------:R-:W-:Y:S01]  /*8220*/  FFMA R16, R5, R31, R32 ;  /* 0x0000001f05107223 */ /* 0x000fe20000000020 */
[----:B------:R-:W-:Y:S01]  /*8230*/  @P0 FSEL R69, R69, R6, P3 ;  /* 0x0000000645450208 */ /* 0x000fe20001800000 */
[----:B------:R-:W-:Y:S01]  /*8240*/  BAR.SYNC.DEFER_BLOCKING 0x0 ;  /* 0x0000000000007b1d */ /* 0x000fe20000010000 */
[----:B------:R-:W-:-:S02]  /*8250*/  FSETP.GEU.AND P4, PT, R113, R135, PT ;  /* 0x000000877100720b */ /* 0x000fc40003f8e000 */
[C---:B------:R-:W-:Y:S02]  /*8260*/  FSETP.NAN.AND P2, PT, R113.reuse, R113, PT ;  /* 0x000000717100720b */ /* 0x040fe40003f48000 */
[-C--:B------:R-:W-:Y:S01]  /*8270*/  FSEL R12, R113, R135.reuse, !P4 ;  /* 0x00000087710c7208 */ /* 0x080fe20006000000 */
[----:B------:R-:W0:Y:S01]  /*8280*/  LDS.128 R4, [R2.X4+0x10] ;  /* 0x0000100002047984 */ /* 0x000e220000004c00 */
[----:B------:R-:W-:Y:S02]  /*8290*/  FSETP.GT.AND P4, PT, R78, R135, PT ;  /* 0x000000874e00720b */ /* 0x000fe40003f84000 */
[----:B------:R-:W-:Y:S02]  /*82a0*/  FSETP.GT.AND P5, PT, R59, R14, PT ;  /* 0x0000000e3b00720b */ /* 0x000fe40003fa4000 */
[----:B------:R-:W-:Y:S02]  /*82b0*/  @P0 FSEL R113, R113, R12, P2 ;  /* 0x0000000c71710208 */ /* 0x000fe40001000000 */
[----:B------:R-:W-:-:S02]  /*82c0*/  FSETP.GEU.AND P2, PT, R79, R16, PT ;  /* 0x000000104f00720b */ /* 0x000fc40003f4e000 */
[----:B------:R-:W-:Y:S02]  /*82d0*/  FSETP.GEU.AND P6, PT, R101, R18, PT ;  /* 0x000000126500720b */ /* 0x000fe40003fce000 */
[C---:B--2---:R-:W-:Y:S02]  /*82e0*/  FSEL R9, R78.reuse, R135, P4 ;  /* 0x000000874e097208 */ /* 0x044fe40002000000 */
[C---:B------:R-:W-:Y:S02]  /*82f0*/  FSEL R12, R59.reuse, R14, P5 ;  /* 0x0000000e3b0c7208 */ /* 0x040fe40002800000 */
[----:B------:R-:W-:Y:S02]  /*8300*/  FSETP.NAN.AND P4, PT, R78, R78, PT ;  /* 0x0000004e4e00720b */ /* 0x000fe40003f88000 */
[----:B------:R-:W-:Y:S02]  /*8310*/  FSETP.NAN.AND P5, PT, R59, R59, PT ;  /* 0x0000003b3b00720b */ /* 0x000fe40003fa8000 */
[----:B------:R-:W-:-:S02]  /*8320*/  FSEL R10, R79, R16, !P2 ;  /* 0x000000104f0a7208 */ /* 0x000fc40005000000 */
[C---:B------:R-:W-:Y:S02]  /*8330*/  FSEL R8, R101.reuse, R18, !P6 ;  /* 0x0000001265087208 */ /* 0x040fe40007000000 */
[----:B------:R-:W-:Y:S02]  /*8340*/  FSETP.NAN.AND P2, PT, R101, R101, PT ;  /* 0x000000656500720b */ /* 0x000fe40003f48000 */
[----:B------:R-:W-:Y:S02]  /*8350*/  FSETP.NAN.AND P3, PT, R79, R79, PT ;  /* 0x0000004f4f00720b */ /* 0x000fe40003f68000 */
[----:B------:R-:W-:Y:S02]  /*8360*/  @P0 FSEL R78, R78, R9, P4 ;  /* 0x000000094e4e0208 */ /* 0x000fe40002000000 */
[----:B------:R-:W-:Y:S02]  /*8370*/  @P0 FSEL R59, R59, R12, P5 ;  /* 0x0000000c3b3b0208 */ /* 0x000fe40002800000 */
[----:B------:R-:W-:-:S02]  /*8380*/  FSETP.GT.AND P4, PT, R129, R16, PT ;  /* 0x000000108100720b */ /* 0x000fc40003f84000 */
[----:B------:R-:W-:Y:S02]  /*8390*/  FSETP.GT.AND P5, PT, R133, R18, PT ;  /* 0x000000128500720b */ /* 0x000fe40003fa4000 */
[----:B------:R-:W-:Y:S02]  /*83a0*/  @P0 FSEL R101, R101, R8, P2 ;  /* 0x0000000865650208 */ /* 0x000fe40001000000 */
[----:B------:R-:W-:Y:S02]  /*83b0*/  F2FP.BF16.PACK_AB R15, R135, R14 ;  /* 0x0000000e870f723e */ /* 0x000fe400000010ff */
[----:B------:R-:W-:Y:S02]  /*83c0*/  @P0 FSEL R79, R79, R10, P3 ;  /* 0x0000000a4f4f0208 */ /* 0x000fe40001800000 */
[----:B------:R-:W-:Y:S02]  /*83d0*/  F2FP.BF16.PACK_AB R8, R40, R43 ;  /* 0x0000002b2808723e */ /* 0x000fe400000010ff */
[----:B------:R-:W-:-:S02]  /*83e0*/  F2FP.BF16.PACK_AB R14, R16, R18 ;  /* 0x00000012100e723e */ /* 0x000fc400000010ff */
[----:B------:R-:W-:Y:S02]  /*83f0*/  FSETP.NAN.AND P2, PT, R129, R129, PT ;  /* 0x000000818100720b */ /* 0x000fe40003f48000 */
[----:B------:R-:W-:Y:S02]  /*8400*/  FSETP.NAN.AND P3, PT, R133, R133, PT ;  /* 0x000000858500720b */ /* 0x000fe40003f68000 */
[----:B------:R-:W-:Y:S02]  /*8410*/  FSEL R40, R129, R16, P4 ;  /* 0x0000001081287208 */ /* 0x000fe40002000000 */
[----:B------:R-:W-:Y:S01]  /*8420*/  FSEL R18, R133, R18, P5 ;  /* 0x0000001285127208 */ /* 0x000fe20002800000 */
[----:B0-----:R-:W-:Y:S01]  /*8430*/  FFMA R19, R31, R5, R32 ;  /* 0x000000051f137223 */ /* 0x001fe20000000020 */
[----:B------:R-:W-:Y:S01]  /*8440*/  @P0 FSEL R129, R129, R40, P2 ;  /* 0x0000002881810208 */ /* 0x000fe20001000000 */
[----:B------:R-:W-:Y:S01]  /*8450*/  FFMA R40, R38, R6, R39 ;  /* 0x0000000626287223 */ /* 0x000fe20000000027 */
[----:B------:R-:W-:Y:S01]  /*8460*/  @P0 FSEL R133, R133, R18, P3 ;  /* 0x0000001285850208 */ /* 0x000fe20001800000 */
[----:B------:R-:W-:Y:S01]  /*8470*/  FFMA R18, R34, R4, R37 ;  /* 0x0000000422127223 */ /* 0x000fe20000000025 */
[----:B------:R-:W-:-:S02]  /*8480*/  FFMA R43, R41, R7, R36 ;  /* 0x00000007292b7223 */ /* 0x000fc40000000024 */
[----:B------:R-:W0:Y:S01]  /*8490*/  LDS.128 R4, [R2.X4+0x2020] ;  /* 0x0020200002047984 */ /* 0x000e220000004c00 */
[----:B------:R-:W-:Y:S01]  /*84a0*/  IMAD.IADD R17, R116, 0x1, R136 ;  /* 0x0000000174117824 */ /* 0x000fe200078e0288 */
[----:B------:R-:W-:Y:S02]  /*84b0*/  F2FP.BF16.PACK_AB R10, R44, R48 ;  /* 0x000000302c0a723e */ /* 0x000fe400000010ff */
[----:B------:R-:W-:Y:S01]  /*84c0*/  F2FP.BF16.PACK_AB R11, R51, R50 ;  /* 0x00000032330b723e */ /* 0x000fe200000010ff */
[----:B------:R-:W-:Y:S01]  /*84d0*/  IMAD.WIDE R16, R17, R54, c[0x0][0x178] ;  /* 0x00005e0011107625 */ /* 0x000fe200078e0236 */
[----:B------:R-:W-:Y:S02]  /*84e0*/  F2FP.BF16.PACK_AB R9, R42, R45 ;  /* 0x0000002d2a09723e */ /* 0x000fe400000010ff */
[----:B------:R-:W-:Y:S02]  /*84f0*/  F2FP.BF16.PACK_AB R12, R46, R49 ;  /* 0x000000312e0c723e */ /* 0x000fe400000010ff */
[----:B------:R-:W-:-:S02]  /*8500*/  F2FP.BF16.PACK_AB R13, R157, R29 ;  /* 0x0000001d9d0d723e */ /* 0x000fc400000010ff */
[----:B------:R-:W-:Y:S02]  /*8510*/  FSETP.GEU.AND P2, PT, R103, R43, PT ;  /* 0x0000002b6700720b */ /* 0x000fe40003f4e000 */
[----:B------:R-:W-:Y:S02]  /*8520*/  FSETP.GEU.AND P4, PT, R105, R19, PT ;  /* 0x000000136900720b */ /* 0x000fe40003f8e000 */
[----:B------:R-:W-:Y:S01]  /*8530*/  FSETP.GEU.AND P5, PT, R86, R18, PT ;  /* 0x000000125600720b */ /* 0x000fe20003fae000 */
[----:B------:R1:W-:Y:S01]  /*8540*/  @P0 STG.E.128 [R22.64], R8 ;  /* 0x0000000816000986 */ /* 0x0003e2000c101d06 */
[----:B------:R-:W-:-:S03]  /*8550*/  FSETP.GEU.AND P6, PT, R111, R40, PT ;  /* 0x000000286f00720b */ /* 0x000fc60003fce000 */
[----:B------:R2:W-:Y:S01]  /*8560*/  @P0 STG.E.128 [R16.64], R12 ;  /* 0x0000000c10000986 */ /* 0x0005e2000c101d06 */
[----:B------:R-:W-:Y:S02]  /*8570*/  FSETP.NAN.AND P3, PT, R103, R103, PT ;  /* 0x000000676700720b */ /* 0x000fe40003f68000 */
[----:B-1----:R-:W-:Y:S02]  /*8580*/  FSEL R8, R105, R19, !P4 ;  /* 0x0000001369087208 */ /* 0x002fe40006000000 */
[----:B------:R-:W-:Y:S02]  /*8590*/  FSEL R9, R86, R18, !P5 ;  /* 0x0000001256097208 */ /* 0x000fe40006800000 */
[----:B--2---:R-:W-:Y:S02]  /*85a0*/  FSEL R12, R103, R43, !P2 ;  /* 0x0000002b670c7208 */ /* 0x004fe40005000000 */
[C---:B------:R-:W-:Y:S02]  /*85b0*/  FSEL R10, R111.reuse, R40, !P6 ;  /* 0x000000286f0a7208 */ /* 0x040fe40007000000 */
[----:B------:R-:W-:-:S02]  /*85c0*/  FSETP.NAN.AND P2, PT, R111, R111, PT ;  /* 0x0000006f6f00720b */ /* 0x000fc40003f48000 */
[----:B------:R-:W-:Y:S02]  /*85d0*/  FSETP.NAN.AND P4, PT, R105, R105, PT ;  /* 0x000000696900720b */ /* 0x000fe40003f88000 */
[C---:B------:R-:W-:Y:S02]  /*85e0*/  FSETP.NAN.AND P5, PT, R86.reuse, R86, PT ;  /* 0x000000565600720b */ /* 0x040fe40003fa8000 */
[----:B------:R-:W-:Y:S02]  /*85f0*/  @P0 FSEL R111, R111, R10, P2 ;  /* 0x0000000a6f6f0208 */ /* 0x000fe40001000000 */
[----:B------:R-:W-:Y:S02]  /*8600*/  @P0 FSEL R105, R105, R8, P4 ;  /* 0x0000000869690208 */ /* 0x000fe40002000000 */
[----:B------:R-:W-:Y:S02]  /*8610*/  @P0 FSEL R86, R86, R9, P5 ;  /* 0x0000000956560208 */ /* 0x000fe40002800000 */
[----:B------:R-:W-:-:S02]  /*8620*/  FSETP.GT.AND P2, PT, R104, R43, PT ;  /* 0x0000002b6800720b */ /* 0x000fc40003f44000 */
[----:B------:R-:W-:Y:S02]  /*8630*/  FSETP.GT.AND P6, PT, R81, R40, PT ;  /* 0x000000285100720b */ /* 0x000fe40003fc4000 */
[----:B------:R-:W-:Y:S02]  /*8640*/  FSETP.GT.AND P4, PT, R82, R19, PT ;  /* 0x000000135200720b */ /* 0x000fe40003f84000 */
[----:B------:R-:W-:Y:S01]  /*8650*/  FSETP.GT.AND P5, PT, R83, R18, PT ;  /* 0x000000125300720b */ /* 0x000fe20003fa4000 */
[----:B0-----:R-:W-:Y:S01]  /*8660*/  FFMA R41, R41, R7, R36 ;  /* 0x0000000729297223 */ /* 0x001fe20000000024 */
[----:B------:R-:W-:Y:S02]  /*8670*/  @P0 FSEL R103, R103, R12, P3 ;  /* 0x0000000c67670208 */ /* 0x000fe40001800000 */
[----:B------:R-:W-:Y:S02]  /*8680*/  FSEL R11, R104, R43, P2 ;  /* 0x0000002b680b7208 */ /* 0x000fe40001000000 */
[----:B------:R-:W-:-:S02]  /*8690*/  FSEL R10, R81, R40, P6 ;  /* 0x00000028510a7208 */ /* 0x000fc40003000000 */
[----:B------:R-:W-:Y:S02]  /*86a0*/  FSEL R9, R82, R19, P4 ;  /* 0x0000001352097208 */ /* 0x000fe40002000000 */
[----:B------:R-:W-:Y:S01]  /*86b0*/  FSEL R8, R83, R18, P5 ;  /* 0x0000001253087208 */ /* 0x000fe20002800000 */
[----:B------:R-:W-:Y:S01]  /*86c0*/  FFMA R38, R38, R6, R39 ;  /* 0x0000000626267223 */ /* 0x000fe20000000027 */
[----:B------:R-:W-:Y:S02]  /*86d0*/  FSETP.NAN.AND P3, PT, R104, R104, PT ;  /* 0x000000686800720b */ /* 0x000fe40003f68000 */
[----:B------:R-:W-:Y:S02]  /*86e0*/  FSETP.NAN.AND P2, PT, R81, R81, PT ;  /* 0x000000515100720b */ /* 0x000fe40003f48000 */
[----:B------:R-:W-:Y:S02]  /*86f0*/  FSETP.NAN.AND P4, PT, R82, R82, PT ;  /* 0x000000525200720b */ /* 0x000fe40003f88000 */
[----:B------:R-:W-:-:S02]  /*8700*/  FSETP.NAN.AND P5, PT, R83, R83, PT ;  /* 0x000000535300720b */ /* 0x000fc40003fa8000 */
[----:B------:R-:W-:Y:S02]  /*8710*/  @P0 FSEL R104, R104, R11, P3 ;  /* 0x0000000b68680208 */ /* 0x000fe40001800000 */
[----:B------:R-:W-:Y:S02]  /*8720*/  @P0 FSEL R81, R81, R10, P2 ;  /* 0x0000000a51510208 */ /* 0x000fe40001000000 */
[----:B------:R-:W-:Y:S02]  /*8730*/  @P0 FSEL R82, R82, R9, P4 ;  /* 0x0000000952520208 */ /* 0x000fe40002000000 */
[----:B------:R-:W-:Y:S01]  /*8740*/  @P0 FSEL R83, R83, R8, P5 ;  /* 0x0000000853530208 */ /* 0x000fe20002800000 */
[----:B------:R-:W-:Y:S01]  /*8750*/  FFMA R45, R31, R5, R32 ;  /* 0x000000051f2d7223 */ /* 0x000fe20000000020 */
[----:B------:R-:W0:Y:S01]  /*8760*/  LDS.128 R8, [R2.X4] ;  /* 0x0000000002087984 */ /* 0x000e220000004c00 */
[-C--:B------:R-:W-:Y:S02]  /*8770*/  FSETP.GEU.AND P4, PT, R126, R41.reuse, PT ;  /* 0x000000297e00720b */ /* 0x080fe40003f8e000 */
[----:B------:R-:W-:Y:S01]  /*8780*/  FSETP.GEU.AND P5, PT, R127, R38, PT ;  /* 0x000000267f00720b */ /* 0x000fe20003fae000 */
[----:B------:R-:W-:Y:S01]  /*8790*/  FFMA R34, R34, R4, R37 ;  /* 0x0000000422227223 */ /* 0x000fe20000000025 */
[----:B------:R-:W-:-:S02]  /*87a0*/  FSEL R7, R126, R41, !P4 ;  /* 0x000000297e077208 */ /* 0x000fc40006000000 */
[C---:B------:R-:W-:Y:S02]  /*87b0*/  FSETP.NAN.AND P4, PT, R127.reuse, R127, PT ;  /* 0x0000007f7f00720b */ /* 0x040fe40003f88000 */
[C---:B------:R-:W-:Y:S02]  /*87c0*/  FSEL R6, R127.reuse, R38, !P5 ;  /* 0x000000267f067208 */ /* 0x040fe40006800000 */
[----:B------:R-:W-:Y:S02]  /*87d0*/  FSETP.GEU.AND P3, PT, R112, R45, PT ;  /* 0x0000002d7000720b */ /* 0x000fe40003f6e000 */
[----:B------:R-:W-:Y:S02]  /*87e0*/  @P0 FSEL R127, R127, R6, P4 ;  /* 0x000000067f7f0208 */ /* 0x000fe40002000000 */
[----:B------:R-:W-:Y:S02]  /*87f0*/  FSETP.NAN.AND P2, PT, R126, R126, PT ;  /* 0x0000007e7e00720b */ /* 0x000fe40003f48000 */
[----:B------:R-:W-:-:S02]  /*8800*/  FSETP.NAN.AND P5, PT, R112, R112, PT ;  /* 0x000000707000720b */ /* 0x000fc40003fa8000 */
[----:B------:R-:W-:Y:S02]  /*8810*/  FSEL R5, R112, R45, !P3 ;  /* 0x0000002d70057208 */ /* 0x000fe40005800000 */
[CC--:B------:R-:W-:Y:S02]  /*8820*/  FSETP.GEU.AND P4, PT, R107.reuse, R34.reuse, PT ;  /* 0x000000226b00720b */ /* 0x0c0fe40003f8e000 */
[----:B------:R-:W-:Y:S02]  /*8830*/  @P0 FSEL R126, R126, R7, P2 ;  /* 0x000000077e7e0208 */ /* 0x000fe40001000000 */
[----:B------:R-:W-:Y:S02]  /*8840*/  @P0 FSEL R112, R112, R5, P5 ;  /* 0x0000000570700208 */ /* 0x000fe40002800000 */
[----:B------:R-:W-:Y:S02]  /*8850*/  FSEL R4, R107, R34, !P4 ;  /* 0x000000226b047208 */ /* 0x000fe40006000000 */
[----:B------:R-:W-:-:S02]  /*8860*/  FSETP.GT.AND P2, PT, R87, R41, PT ;  /* 0x000000295700720b */ /* 0x000fc40003f44000 */
[-C--:B------:R-:W-:Y:S02]  /*8870*/  FSETP.GT.AND P5, PT, R88, R38.reuse, PT ;  /* 0x000000265800720b */ /* 0x080fe40003fa4000 */
[----:B------:R-:W-:Y:S02]  /*8880*/  FSETP.GT.AND P4, PT, R110, R45, PT ;  /* 0x0000002d6e00720b */ /* 0x000fe40003f84000 */
[----:B------:R-:W-:Y:S02]  /*8890*/  FSEL R6, R87, R41, P2 ;  /* 0x0000002957067208 */ /* 0x000fe40001000000 */
[----:B------:R-:W-:Y:S02]  /*88a0*/  FSEL R7, R88, R38, P5 ;  /* 0x0000002658077208 */ /* 0x000fe40002800000 */
[----:B------:R-:W-:Y:S02]  /*88b0*/  FSEL R5, R110, R45, P4 ;  /* 0x0000002d6e057208 */ /* 0x000fe40002000000 */
[----:B------:R-:W-:-:S02]  /*88c0*/  FSETP.NAN.AND P3, PT, R107, R107, PT ;  /* 0x0000006b6b00720b */ /* 0x000fc40003f68000 */
[----:B------:R-:W-:Y:S02]  /*88d0*/  FSETP.NAN.AND P2, PT, R87, R87, PT ;  /* 0x000000575700720b */ /* 0x000fe40003f48000 */
[----:B------:R-:W-:Y:S02]  /*88e0*/  FSETP.NAN.AND P5, PT, R88, R88, PT ;  /* 0x000000585800720b */ /* 0x000fe40003fa8000 */
[----:B------:R-:W-:Y:S02]  /*88f0*/  FSETP.NAN.AND P4, PT, R110, R110, PT ;  /* 0x0000006e6e00720b */ /* 0x000fe40003f88000 */
[----:B------:R-:W-:Y:S02]  /*8900*/  @P0 FSEL R107, R107, R4, P3 ;  /* 0x000000046b6b0208 */ /* 0x000fe40001800000 */
[----:B------:R-:W-:Y:S02]  /*8910*/  @P0 FSEL R87, R87, R6, P2 ;  /* 0x0000000657570208 */ /* 0x000fe40001000000 */
[----:B------:R-:W-:-:S02]  /*8920*/  @P0 FSEL R88, R88, R7, P5 ;  /* 0x0000000758580208 */ /* 0x000fc40002800000 */
[----:B------:R-:W-:Y:S02]  /*8930*/  @P0 FSEL R110, R110, R5, P4 ;  /* 0x000000056e6e0208 */ /* 0x000fe40002000000 */
[----:B------:R-:W1:Y:S01]  /*8940*/  LDS.128 R4, [R2.X4+0x2010] ;  /* 0x0020100002047984 */ /* 0x000e620000004c00 */
[----:B0-----:R-:W-:Y:S01]  /*8950*/  FFMA R31, R30, R10, R35 ;  /* 0x0000000a1e1f7223 */ /* 0x001fe20000000023 */
[----:B------:R-:W-:Y:S01]  /*8960*/  FSETP.GT.AND P4, PT, R130, R34, PT ;  /* 0x000000228200720b */ /* 0x000fe20003f84000 */
[----:B------:R-:W-:Y:S01]  /*8970*/  FFMA R14, R25, R9, R24 ;  /* 0x00000009190e7223 */ /* 0x000fe20000000018 */
[----:B------:R-:W-:Y:S02]  /*8980*/  FFMA R23, R28, R8, R33 ;  /* 0x000000081c177223 */ /* 0x000fe40000000021 */
[----:B------:R-:W-:Y:S01]  /*8990*/  FSETP.GEU.AND P6, PT, R102, R31, PT ;  /* 0x0000001f6600720b */ /* 0x000fe20003fce000 */
[----:B------:R-:W-:Y:S01]  /*89a0*/  FFMA R37, R27, R11, R26 ;  /* 0x0000000b1b257223 */ /* 0x000fe2000000001a */
[----:B------:R-:W-:Y:S01]  /*89b0*/  F2FP.BF16.PACK_AB R10, R19, R18 ;  /* 0x00000012130a723e */ /* 0x000fe200000010ff */
[----:B------:R-:W-:Y:S01]  /*89c0*/  IMAD.IADD R13, R117, 0x1, R136 ;  /* 0x00000001750d7824 */ /* 0x000fe200078e0288 */
[----:B------:R-:W-:-:S02]  /*89d0*/  FSEL R19, R130, R34, P4 ;  /* 0x0000002282137208 */ /* 0x000fc40002000000 */
[C---:B------:R-:W-:Y:S02]  /*89e0*/  FSETP.NAN.AND P4, PT, R102.reuse, R102, PT ;  /* 0x000000666600720b */ /* 0x040fe40003f88000 */
[----:B------:R-:W-:Y:S01]  /*89f0*/  FSEL R15, R102, R31, !P6 ;  /* 0x0000001f660f7208 */ /* 0x000fe20007000000 */
[----:B------:R-:W-:Y:S01]  /*8a00*/  IMAD.WIDE R12, R13, R54, c[0x0][0x178] ;  /* 0x00005e000d0c7625 */ /* 0x000fe200078e0236 */
[----:B------:R-:W-:Y:S02]  /*8a10*/  F2FP.BF16.PACK_AB R11, R43, R40 ;  /* 0x000000282b0b723e */ /* 0x000fe400000010ff */
[----:B------:R-:W-:Y:S02]  /*8a20*/  F2FP.BF16.PACK_AB R8, R14, R23 ;  /* 0x000000170e08723e */ /* 0x000fe400000010ff */
[----:B------:R-:W-:Y:S02]  /*8a30*/  F2FP.BF16.PACK_AB R9, R37, R31 ;  /* 0x0000001f2509723e */ /* 0x000fe400000010ff */
[----:B------:R-:W-:-:S02]  /*8a40*/  @P0 FSEL R102, R102, R15, P4 ;  /* 0x0000000f66660208 */ /* 0x000fc40002000000 */
[----:B------:R-:W-:Y:S01]  /*8a50*/  FSETP.GEU.AND P4, PT, R132, R23, PT ;  /* 0x000000178400720b */ /* 0x000fe20003f8e000 */
[----:B------:R0:W-:Y:S01]  /*8a60*/  @P0 STG.E.128 [R12.64], R8 ;  /* 0x000000080c000986 */ /* 0x0001e2000c101d06 */
[-C--:B------:R-:W-:Y:S02]  /*8a70*/  FSETP.GEU.AND P5, PT, R128, R37.reuse, PT ;  /* 0x000000258000720b */ /* 0x080fe40003fae000 */
[----:B------:R-:W-:Y:S02]  /*8a80*/  FSETP.NAN.AND P3, PT, R130, R130, PT ;  /* 0x000000828200720b */ /* 0x000fe40003f68000 */
[----:B------:R-:W-:Y:S02]  /*8a90*/  FSEL R17, R128, R37, !P5 ;  /* 0x0000002580117208 */ /* 0x000fe40006800000 */
[----:B------:R-:W-:Y:S02]  /*8aa0*/  @P0 FSEL R130, R130, R19, P3 ;  /* 0x0000001382820208 */ /* 0x000fe40001800000 */
[----:B------:R-:W-:-:S02]  /*8ab0*/  FSETP.GEU.AND P5, PT, R67, R14, PT ;  /* 0x0000000e4300720b */ /* 0x000fc40003fae000 */
[-C--:B------:R-:W-:Y:S02]  /*8ac0*/  FSETP.GT.AND P3, PT, R98, R23.reuse, PT ;  /* 0x000000176200720b */ /* 0x080fe40003f64000 */
[----:B0-----:R-:W-:Y:S02]  /*8ad0*/  FSEL R9, R132, R23, !P4 ;  /* 0x0000001784097208 */ /* 0x001fe40006000000 */
[----:B------:R-:W-:Y:S01]  /*8ae0*/  FSETP.GT.AND P4, PT, R63, R14, PT ;  /* 0x0000000e3f00720b */ /* 0x000fe20003f84000 */
[----:B-1----:R-:W-:Y:S01]  /*8af0*/  FFMA R26, R27, R7, R26 ;  /* 0x000000071b1a7223 */ /* 0x002fe2000000001a */
[----:B------:R-:W-:Y:S02]  /*8b00*/  FSETP.NAN.AND P2, PT, R128, R128, PT ;  /* 0x000000808000720b */ /* 0x000fe40003f48000 */
[C---:B------:R-:W-:Y:S02]  /*8b10*/  FSEL R10, R63.reuse, R14, P4 ;  /* 0x0000000e3f0a7208 */ /* 0x040fe40002000000 */
[----:B------:R-:W-:-:S02]  /*8b20*/  FSETP.NAN.AND P4, PT, R63, R63, PT ;  /* 0x0000003f3f00720b */ /* 0x000fc40003f88000 */
[----:B------:R-:W-:Y:S02]  /*8b30*/  FSEL R8, R67, R14, !P5 ;  /* 0x0000000e43087208 */ /* 0x000fe40006800000 */
[C---:B------:R-:W-:Y:S02]  /*8b40*/  FSEL R11, R98.reuse, R23, P3 ;  /* 0x00000017620b7208 */ /* 0x040fe40001800000 */
[----:B------:R-:W-:Y:S02]  /*8b50*/  FSETP.NAN.AND P5, PT, R98, R98, PT ;  /* 0x000000626200720b */ /* 0x000fe40003fa8000 */
[----:B------:R-:W-:Y:S02]  /*8b60*/  @P0 FSEL R63, R63, R10, P4 ;  /* 0x0000000a3f3f0208 */ /* 0x000fe40002000000 */
[----:B------:R-:W-:Y:S02]  /*8b70*/  @P0 FSEL R128, R128, R17, P2 ;  /* 0x0000001180800208 */ /* 0x000fe40001000000 */
[----:B------:R-:W-:-:S02]  /*8b80*/  FSETP.GT.AND P4, PT, R122, R37, PT ;  /* 0x000000257a00720b */ /* 0x000fc40003f84000 */
[----:B------:R-:W-:Y:S02]  /*8b90*/  FSETP.NAN.AND P2, PT, R132, R132, PT ;  /* 0x000000848400720b */ /* 0x000fe40003f48000 */
[----:B------:R-:W-:Y:S02]  /*8ba0*/  @P0 FSEL R98, R98, R11, P5 ;  /* 0x0000000b62620208 */ /* 0x000fe40002800000 */
[----:B------:R-:W-:Y:S02]  /*8bb0*/  FSETP.GEU.AND P6, PT, R109, R26, PT ;  /* 0x0000001a6d00720b */ /* 0x000fe40003fce000 */
[----:B------:R-:W-:Y:S01]  /*8bc0*/  FSETP.GT.AND P5, PT, R80, R31, PT ;  /* 0x0000001f5000720b */ /* 0x000fe20003fa4000 */
[----:B------:R-:W-:Y:S01]  /*8bd0*/  FFMA R25, R25, R5, R24 ;  /* 0x0000000519197223 */ /* 0x000fe20000000018 */
[----:B------:R-:W-:Y:S02]  /*8be0*/  FSEL R13, R122, R37, P4 ;  /* 0x000000257a0d7208 */ /* 0x000fe40002000000 */
[----:B------:R-:W-:-:S02]  /*8bf0*/  @P0 FSEL R132, R132, R9, P2 ;  /* 0x0000000984840208 */ /* 0x000fc40001000000 */
[C---:B------:R-:W-:Y:S02]  /*8c00*/  FSETP.NAN.AND P4, PT, R109.reuse, R109, PT ;  /* 0x0000006d6d00720b */ /* 0x040fe40003f88000 */
[C---:B------:R-:W-:Y:S02]  /*8c10*/  FSEL R10, R109.reuse, R26, !P6 ;  /* 0x0000001a6d0a7208 */ /* 0x040fe40007000000 */
[C---:B------:R-:W-:Y:S02]  /*8c20*/  FSETP.NAN.AND P2, PT, R80.reuse, R80, PT ;  /* 0x000000505000720b */ /* 0x040fe40003f48000 */
[----:B------:R-:W-:Y:S01]  /*8c30*/  FSEL R11, R80, R31, P5 ;  /* 0x0000001f500b7208 */ /* 0x000fe20002800000 */
[----:B------:R-:W-:Y:S01]  /*8c40*/  FFMA R28, R28, R4, R33 ;  /* 0x000000041c1c7223 */ /* 0x000fe20000000021 */
[----:B------:R-:W-:Y:S01]  /*8c50*/  @P0 FSEL R109, R109, R10, P4 ;  /* 0x0000000a6d6d0208 */ /* 0x000fe20002000000 */
[----:B------:R-:W-:Y:S01]  /*8c60*/  FFMA R35, R30, R6, R35 ;  /* 0x000000061e237223 */ /* 0x000fe20000000023 */
[----:B------:R-:W-:Y:S01]  /*8c70*/  FSETP.NAN.AND P3, PT, R67, R67, PT ;  /* 0x000000434300720b */ /* 0x000fe20003f68000 */
[----:B------:R-:W-:Y:S01]  /*8c80*/  IMAD.IADD R9, R118, 0x1, R136 ;  /* 0x0000000176097824 */ /* 0x000fe200078e0288 */
[----:B------:R-:W-:-:S02]  /*8c90*/  @P0 FSEL R80, R80, R11, P2 ;  /* 0x0000000b50500208 */ /* 0x000fc40001000000 */
[-C--:B------:R-:W-:Y:S02]  /*8ca0*/  FSETP.GEU.AND P4, PT, R125, R25.reuse, PT ;  /* 0x000000197d00720b */ /* 0x080fe40003f8e000 */
[-C--:B------:R-:W-:Y:S02]  /*8cb0*/  FSETP.GT.AND P2, PT, R108, R25.reuse, PT ;  /* 0x000000196c00720b */ /* 0x080fe40003f44000 */
[----:B------:R-:W-:Y:S01]  /*8cc0*/  @P0 FSEL R67, R67, R8, P3 ;  /* 0x0000000843430208 */ /* 0x000fe20001800000 */
[----:B------:R-:W-:Y:S01]  /*8cd0*/  IMAD.WIDE R8, R9, R54, c[0x0][0x178] ;  /* 0x00005e0009087625 */ /* 0x000fe200078e0236 */
[----:B------:R-:W-:Y:S02]  /*8ce0*/  F2FP.BF16.PACK_AB R4, R25, R28 ;  /* 0x0000001c1904723e */ /* 0x000fe400000010ff */
[----:B------:R-:W-:Y:S02]  /*8cf0*/  FSEL R10, R125, R25, !P4 ;  /* 0x000000197d0a7208 */ /* 0x000fe40006000000 */
[----:B------:R-:W-:-:S02]  /*8d00*/  F2FP.BF16.PACK_AB R6, R45, R34 ;  /* 0x000000222d06723e */ /* 0x000fc400000010ff */
[----:B------:R-:W-:Y:S02]  /*8d10*/  F2FP.BF16.PACK_AB R7, R41, R38 ;  /* 0x000000262907723e */ /* 0x000fe400000010ff */
[----:B------:R-:W-:Y:S02]  /*8d20*/  F2FP.BF16.PACK_AB R5, R26, R35 ;  /* 0x000000231a05723e */ /* 0x000fe400000010ff */
[----:B------:R-:W-:Y:S02]  /*8d30*/  FSEL R25, R108, R25, P2 ;  /* 0x000000196c197208 */ /* 0x000fe40001000000 */
[----:B------:R-:W-:Y:S02]  /*8d40*/  FSETP.NAN.AND P2, PT, R125, R125, PT ;  /* 0x0000007d7d00720b */ /* 0x000fe40003f48000 */
[----:B------:R-:W-:Y:S02]  /*8d50*/  FSETP.NAN.AND P3, PT, R122, R122, PT ;  /* 0x0000007a7a00720b */ /* 0x000fe40003f68000 */
[----:B------:R-:W-:-:S02]  /*8d60*/  FSETP.GEU.AND P5, PT, R66, R35, PT ;  /* 0x000000234200720b */ /* 0x000fc40003fae000 */
[----:B------:R-:W-:Y:S01]  /*8d70*/  FSETP.GEU.AND P4, PT, R62, R28, PT ;  /* 0x0000001c3e00720b */ /* 0x000fe20003f8e000 */
[----:B------:R0:W-:Y:S01]  /*8d80*/  @P0 STG.E.128 [R8.64], R4 ;  /* 0x0000000408000986 */ /* 0x0001e2000c101d06 */
[----:B------:R-:W-:Y:S02]  /*8d90*/  @P0 FSEL R125, R125, R10, P2 ;  /* 0x0000000a7d7d0208 */ /* 0x000fe40001000000 */
[----:B------:R-:W-:Y:S02]  /*8da0*/  @P0 FSEL R122, R122, R13, P3 ;  /* 0x0000000d7a7a0208 */ /* 0x000fe40001800000 */
[----:B------:R-:W-:Y:S02]  /*8db0*/  PLOP3.LUT P2, PT, PT, PT, UP0, 0x80, 0x0 ;  /* 0x000000000000781c */ /* 0x000fe40003f4f008 */
[----:B------:R-:W-:Y:S02]  /*8dc0*/  FSETP.NAN.AND P3, PT, R66, R66, PT ;  /* 0x000000424200720b */ /* 0x000fe40003f68000 */
[----:B------:R-:W-:-:S02]  /*8dd0*/  FSETP.GT.AND P6, PT, R60, R35, PT ;  /* 0x000000233c00720b */ /* 0x000fc40003fc4000 */
[----:B0-----:R-:W-:Y:S02]  /*8de0*/  FSEL R5, R66, R35, !P5 ;  /* 0x0000002342057208 */ /* 0x001fe40006800000 */
[C---:B------:R-:W-:Y:S02]  /*8df0*/  FSEL R7, R62.reuse, R28, !P4 ;  /* 0x0000001c3e077208 */ /* 0x040fe40006000000 */
[----:B------:R-:W-:Y:S02]  /*8e00*/  FSETP.NAN.AND P5, PT, R62, R62, PT ;  /* 0x0000003e3e00720b */ /* 0x000fe40003fa8000 */
[----:B------:R-:W-:Y:S02]  /*8e10*/  FSETP.NAN.AND P4, PT, R108, R108, PT ;  /* 0x0000006c6c00720b */ /* 0x000fe40003f88000 */
[----:B------:R-:W-:Y:S02]  /*8e20*/  @P0 FSEL R66, R66, R5, P3 ;  /* 0x0000000542420208 */ /* 0x000fe40001800000 */
[----:B------:R-:W-:-:S02]  /*8e30*/  @P0 FSEL R62, R62, R7, P5 ;  /* 0x000000073e3e0208 */ /* 0x000fc40002800000 */
[----:B------:R-:W-:Y:S02]  /*8e40*/  @P0 FSEL R108, R108, R25, P4 ;  /* 0x000000196c6c0208 */ /* 0x000fe40002000000 */
[----:B------:R-:W-:Y:S02]  /*8e50*/  FSETP.GT.AND P4, PT, R123, R28, PT ;  /* 0x0000001c7b00720b */ /* 0x000fe40003f84000 */
[C---:B------:R-:W-:Y:S02]  /*8e60*/  FSETP.GT.AND P3, PT, R84.reuse, R26, PT ;  /* 0x0000001a5400720b */ /* 0x040fe40003f64000 */
[----:B------:R-:W-:Y:S02]  /*8e70*/  FSETP.GEU.AND P5, PT, R85, R29, PT ;  /* 0x0000001d5500720b */ /* 0x000fe40003fae000 */
[----:B------:R-:W-:Y:S02]  /*8e80*/  FSEL R28, R123, R28, P4 ;  /* 0x0000001c7b1c7208 */ /* 0x000fe40002000000 */
[----:B------:R-:W-:-:S02]  /*8e90*/  FSEL R7, R84, R26, P3 ;  /* 0x0000001a54077208 */ /* 0x000fc40001800000 */
[----:B------:R-:W-:Y:S02]  /*8ea0*/  FSEL R4, R85, R29, !P5 ;  /* 0x0000001d55047208 */ /* 0x000fe40006800000 */
[----:B------:R-:W-:Y:S01]  /*8eb0*/  FSEL R5, R60, R35, P6 ;  /* 0x000000233c057208 */ /* 0x000fe20003000000 */
[----:B------:R-:W-:Y:S01]  /*8ec0*/  UPLOP3.LUT UP0, UPT, UPT, UPT, UPT, 0x40, 0x0 ;  /* 0x000000000000789c */ /* 0x000fe20003f0e870 */
[----:B------:R-:W-:Y:S02]  /*8ed0*/  FSETP.NAN.AND P4, PT, R123, R123, PT ;  /* 0x0000007b7b00720b */ /* 0x000fe40003f88000 */
[C---:B------:R-:W-:Y:S02]  /*8ee0*/  FSETP.NAN.AND P3, PT, R85.reuse, R85, PT ;  /* 0x000000555500720b */ /* 0x040fe40003f68000 */
[----:B------:R-:W-:Y:S02]  /*8ef0*/  FSETP.NAN.AND P5, PT, R84, R84, PT ;  /* 0x000000545400720b */ /* 0x000fe40003fa8000 */
[----:B------:R-:W-:Y:S01]  /*8f00*/  FSETP.NAN.AND P6, PT, R60, R60, PT ;  /* 0x0000003c3c00720b */ /* 0x000fe20003fc8000 */
[----:B------:R-:W-:Y:S01]  /*8f10*/  IMAD.MOV.U32 R15, RZ, RZ, 0x800 ;  /* 0x00000800ff0f7424 */ /* 0x000fe200078e00ff */
[----:B------:R-:W-:-:S02]  /*8f20*/  @P0 FSEL R85, R85, R4, P3 ;  /* 0x0000000455550208 */ /* 0x000fc40001800000 */
[----:B------:R-:W-:Y:S02]  /*8f30*/  @P0 FSEL R123, R123, R28, P4 ;  /* 0x0000001c7b7b0208 */ /* 0x000fe40002000000 */
[----:B------:R-:W-:Y:S02]  /*8f40*/  @P0 FSEL R84, R84, R7, P5 ;  /* 0x0000000754540208 */ /* 0x000fe40002800000 */
[----:B------:R-:W-:Y:S01]  /*8f50*/  @P0 FSEL R60, R60, R5, P6 ;  /* 0x000000053c3c0208 */ /* 0x000fe20003000000 */
[----:B------:R-:W-:Y:S01]  /*8f60*/  @!P2 CALL.REL.NOINC `(.L_x_3) ;  /* 0x000000100000a944 */ /* 0x000fe20003c00000 */
[----:B------:R-:W-:Y:S05]  /*8f70*/  BRA `(.L_x_4) ;  /* 0xffffdd0000007947 */ /* 0x000fea000383ffff */
.L_x_3:
[C---:B------:R-:W-:Y:S01]  /*8f80*/  FSETP.NAN.AND P0, PT, R72.reuse, R72, PT ;  /* 0x000000484800720b */ /* 0x040fe20003f08000 */
[----:B------:R-:W-:Y:S01]  /*8f90*/  BAR.SYNC.DEFER_BLOCKING 0x0 ;  /* 0x0000000000007b1d */ /* 0x000fe20000010000 */
[CC--:B------:R-:W-:Y:S01]  /*8fa0*/  FSETP.GEU.AND P2, PT, R72.reuse, R89.reuse, PT ;  /* 0x000000594800720b */ /* 0x0c0fe20003f4e000 */
[----:B------:R-:W-:Y:S01]  /*8fb0*/  IMAD.MOV.U32 R25, RZ, RZ, 0x3e800000 ;  /* 0x3e800000ff197424 */ /* 0x000fe200078e00ff */
[----:B------:R-:W-:Y:S01]  /*8fc0*/  FSEL R89, R72, R89, P0 ;  /* 0x0000005948597208 */ /* 0x000fe20000000000 */
[----:B------:R-:W-:Y:S01]  /*8fd0*/  UPLOP3.LUT UP0, UPT, UPT, UPT, UPT, 0x80, 0x0 ;  /* 0x000000000000789c */ /* 0x000fe20003f0f070 */
[----:B------:R-:W-:Y:S01]  /*8fe0*/  FSETP.NAN.AND P0, PT, R134, R134, PT ;  /* 0x000000868600720b */ /* 0x000fe20003f08000 */
[----:B------:R-:W-:Y:S01]  /*8ff0*/  UMOV UR4, URZ ;  /* 0x0000003f00047c82 */ /* 0x000fe20008000000 */
[----:B------:R-:W-:-:S02]  /*9000*/  FSEL R72, R72, R89, !P2 ;  /* 0x0000005948487208 */ /* 0x000fc40005000000 */
[-C--:B------:R-:W-:Y:S02]  /*9010*/  FSETP.GEU.AND P3, PT, R134, R77.reuse, PT ;  /* 0x0000004d8600720b */ /* 0x080fe40003f6e000 */
[----:B------:R-:W-:Y:S02]  /*9020*/  FSETP.GEU.AND P2, PT, R72, R90, PT ;  /* 0x0000005a4800720b */ /* 0x000fe40003f4e000 */
[----:B------:R-:W-:Y:S02]  /*9030*/  FSEL R77, R134, R77, P0 ;  /* 0x0000004d864d7208 */ /* 0x000fe40000000000 */
[----:B------:R-:W-:Y:S02]  /*9040*/  FSETP.NAN.AND P0, PT, R132, R132, PT ;  /* 0x000000848400720b */ /* 0x000fe40003f08000 */
[----:B------:R-:W-:Y:S02]  /*9050*/  FSEL R134, R134, R77, !P3 ;  /* 0x0000004d86867208 */ /* 0x000fe40005800000 */
[----:B------:R-:W-:-:S02]  /*9060*/  FSETP.GEU.AND P5, PT, R132, R67, PT ;  /* 0x000000438400720b */ /* 0x000fc40003fae000 */
[----:B------:R-:W-:Y:S02]  /*9070*/  FSEL R67, R132, R67, P0 ;  /* 0x0000004384437208 */ /* 0x000fe40000000000 */
[----:B------:R-:W-:Y:S02]  /*9080*/  FSETP.GEU.AND P0, PT, R134, R85, PT ;  /* 0x000000558600720b */ /* 0x000fe40003f0e000 */
[----:B------:R-:W-:Y:S02]  /*9090*/  FSETP.NAN.AND P3, PT, R72, R72, PT ;  /* 0x000000484800720b */ /* 0x000fe40003f68000 */
[----:B------:R-:W-:Y:S02]  /*90a0*/  FSEL R67, R132, R67, !P5 ;  /* 0x0000004384437208 */ /* 0x000fe40006800000 */
[----:B------:R-:W-:Y:S02]  /*90b0*/  FSETP.NAN.AND P4, PT, R62, R62, PT ;  /* 0x0000003e3e00720b */ /* 0x000fe40003f88000 */
[----:B------:R-:W-:-:S02]  /*90c0*/  @P2 FSEL R72, R72, R90, P3 ;  /* 0x0000005a48482208 */ /* 0x000fc40001800000 */
[----:B------:R-:W-:Y:S02]  /*90d0*/  FSETP.GEU.AND P3, PT, R67, R102, PT ;  /* 0x000000664300720b */ /* 0x000fe40003f6e000 */
[----:B------:R-:W-:Y:S02]  /*90e0*/  FSETP.GT.AND P5, PT, R125, R62, PT ;  /* 0x0000003e7d00720b */ /* 0x000fe40003fa4000 */
[----:B------:R-:W-:Y:S02]  /*90f0*/  FSEL R125, R62, R125, P4 ;  /* 0x0000007d3e7d7208 */ /* 0x000fe40002000000 */
[----:B------:R-:W-:Y:S02]  /*9100*/  FSETP.NAN.AND P2, PT, R134, R134, PT ;  /* 0x000000868600720b */ /* 0x000fe40003f48000 */
[----:B------:R-:W-:Y:S02]  /*9110*/  FSETP.GEU.AND P4, PT, R72, R91, PT ;  /* 0x0000005b4800720b */ /* 0x000fe40003f8e000 */
[----:B------:R-:W-:-:S02]  /*9120*/  FSEL R62, R62, R125, P5 ;  /* 0x0000007d3e3e7208 */ /* 0x000fc40002800000 */
[----:B------:R-:W-:Y:S02]  /*9130*/  @P0 FSEL R134, R134, R85, P2 ;  /* 0x0000005586860208 */ /* 0x000fe40001000000 */
[C---:B------:R-:W-:Y:S02]  /*9140*/  FSETP.NAN.AND P6, PT, R67.reuse, R67, PT ;  /* 0x000000434300720b */ /* 0x040fe40003fc8000 */
[----:B------:R-:W-:Y:S02]  /*9150*/  FSETP.GEU.AND P2, PT, R62, R66, PT ;  /* 0x000000423e00720b */ /* 0x000fe40003f4e000 */
[----:B------:R-:W-:Y:S02]  /*9160*/  FSETP.GEU.AND P0, PT, R134, R92, PT ;  /* 0x0000005c8600720b */ /* 0x000fe40003f0e000 */
[----:B------:R-:W-:Y:S02]  /*9170*/  FSETP.NAN.AND P5, PT, R72, R72, PT ;  /* 0x000000484800720b */ /* 0x000fe40003fa8000 */
[----:B------:R-:W-:-:S02]  /*9180*/  @P3 FSEL R67, R67, R102, P6 ;  /* 0x0000006643433208 */ /* 0x000fc40003000000 */
[----:B------:R-:W-:Y:S02]  /*9190*/  @P4 FSEL R72, R72, R91, P5 ;  /* 0x0000005b48484208 */ /* 0x000fe40002800000 */
[----:B------:R-:W-:Y:S02]  /*91a0*/  FSETP.GEU.AND P4, PT, R67, R128, PT ;  /* 0x000000804300720b */ /* 0x000fe40003f8e000 */
[----:B------:R-:W-:Y:S02]  /*91b0*/  FSETP.NAN.AND P6, PT, R62, R62, PT ;  /* 0x0000003e3e00720b */ /* 0x000fe40003fc8000 */
[----:B------:R-:W-:Y:S02]  /*91c0*/  FSETP.NAN.AND P5, PT, R134, R134, PT ;  /* 0x000000868600720b */ /* 0x000fe40003fa8000 */
[----:B------:R-:W-:Y:S02]  /*91d0*/  FSETP.GEU.AND P3, PT, R72, R131, PT ;  /* 0x000000834800720b */ /* 0x000fe40003f6e000 */
[----:B------:R-:W-:-:S02]  /*91e0*/  @P2 FSEL R62, R62, R66, P6 ;  /* 0x000000423e3e2208 */ /* 0x000fc40003000000 */
        /* <DEDUP_REMOVED lines=44> */
[----:B------:R-:W-:Y:S01]  /*94b0*/  FSETP.NAN.AND P5, PT, R62, R62, PT ;  /* 0x0000003e3e00720b */ /* 0x000fe20003fa8000 */
[----:B------:R-:W0:Y:S01]  /*94c0*/  SHFL.BFLY PT, R5, R72, 0x10, 0x1f ;  /* 0x0e001f0048057f89 */ /* 0x000e2200000e0000 */
[----:B------:R-:W-:Y:S02]  /*94d0*/  FSETP.NAN.AND P4, PT, R134, R134, PT ;  /* 0x000000868600720b */ /* 0x000fe40003f88000 */
[----:B------:R-:W-:Y:S02]  /*94e0*/  @P2 FSEL R62, R62, R127, P5 ;  /* 0x0000007f3e3e2208 */ /* 0x000fe40002800000 */
[----:B------:R-:W-:-:S02]  /*94f0*/  @P0 FSEL R134, R134, R113, P4 ;  /* 0x0000007186860208 */ /* 0x000fc40002000000 */
[C---:B------:R-:W-:Y:S02]  /*9500*/  FSETP.NAN.AND P0, PT, R67.reuse, R67, PT ;  /* 0x000000434300720b */ /* 0x040fe40003f08000 */
[----:B------:R-:W-:Y:S01]  /*9510*/  FSETP.GEU.AND P2, PT, R62, R126, PT ;  /* 0x0000007e3e00720b */ /* 0x000fe20003f4e000 */
[----:B------:R-:W1:Y:S01]  /*9520*/  SHFL.BFLY PT, R7, R134, 0x10, 0x1f ;  /* 0x0e001f0086077f89 */ /* 0x000e6200000e0000 */
[----:B------:R-:W-:Y:S02]  /*9530*/  @P3 FSEL R67, R67, R103, P0 ;  /* 0x0000006743433208 */ /* 0x000fe40000000000 */
[----:B------:R-:W-:Y:S02]  /*9540*/  FSETP.NAN.AND P3, PT, R72, R72, PT ;  /* 0x000000484800720b */ /* 0x000fe40003f68000 */
[----:B------:R-:W-:Y:S01]  /*9550*/  FSETP.NAN.AND P0, PT, R62, R62, PT ;  /* 0x0000003e3e00720b */ /* 0x000fe20003f08000 */
[----:B------:R-:W2:Y:S01]  /*9560*/  SHFL.BFLY PT, R2, R67, 0x10, 0x1f ;  /* 0x0e001f0043027f89 */ /* 0x000ea200000e0000 */
[----:B------:R-:W-:-:S02]  /*9570*/  FSETP.NAN.AND P4, PT, R124, R124, PT ;  /* 0x0000007c7c00720b */ /* 0x000fc40003f88000 */
[----:B------:R-:W-:-:S03]  /*9580*/  FSETP.GT.AND P6, PT, R98, R63, PT ;  /* 0x0000003f6200720b */ /* 0x000fc60003fc4000 */
[----:B------:R-:W-:Y:S02]  /*9590*/  @P2 FSEL R62, R62, R126, P0 ;  /* 0x0000007e3e3e2208 */ /* 0x000fe40000000000 */
[----:B------:R-:W-:Y:S02]  /*95a0*/  FSETP.NAN.AND P2, PT, R134, R134, PT ;  /* 0x000000868600720b */ /* 0x000fe40003f48000 */
[CC--:B0-----:R-:W-:Y:S01]  /*95b0*/  FSETP.GEU.AND P0, PT, R72.reuse, R5.reuse, PT ;  /* 0x000000054800720b */ /* 0x0c1fe20003f0e000 */
[----:B------:R-:W0:Y:S03]  /*95c0*/  SHFL.BFLY PT, R9, R62, 0x10, 0x1f ;  /* 0x0e001f003e097f89 */ /* 0x000e2600000e0000 */
[----:B------:R-:W-:Y:S02]  /*95d0*/  @!P3 FSEL R72, R72, R5, !P0 ;  /* 0x000000054848b208 */ /* 0x000fe40004000000 */
[----:B------:R-:W-:-:S02]  /*95e0*/  FSETP.NAN.AND P0, PT, R67, R67, PT ;  /* 0x000000434300720b */ /* 0x000fc40003f08000 */
[----:B-1----:R-:W-:Y:S01]  /*95f0*/  FSETP.GEU.AND P5, PT, R134, R7, PT ;  /* 0x000000078600720b */ /* 0x002fe20003fae000 */
[----:B------:R-:W1:Y:S01]  /*9600*/  SHFL.BFLY PT, R5, R72, 0x8, 0x1f ;  /* 0x0d001f0048057f89 */ /* 0x000e6200000e0000 */
[----:B------:R-:W-:Y:S02]  /*9610*/  FSETP.GT.AND P3, PT, R124, R65, PT ;  /* 0x000000417c00720b */ /* 0x000fe40003f64000 */
[----:B------:R-:W-:Y:S02]  /*9620*/  @!P2 FSEL R134, R134, R7, !P5 ;  /* 0x000000078686a208 */ /* 0x000fe40006800000 */
[----:B------:R-:W-:Y:S02]  /*9630*/  FSEL R65, R124, R65, P4 ;  /* 0x000000417c417208 */ /* 0x000fe40002000000 */
[----:B--2---:R-:W-:Y:S01]  /*9640*/  FSETP.GEU.AND P4, PT, R67, R2, PT ;  /* 0x000000024300720b */ /* 0x004fe20003f8e000 */
[----:B------:R-:W2:Y:S01]  /*9650*/  SHFL.BFLY PT, R7, R134, 0x8, 0x1f ;  /* 0x0d001f0086077f89 */ /* 0x000ea200000e0000 */
[----:B------:R-:W-:-:S02]  /*9660*/  FSETP.NAN.AND P2, PT, R62, R62, PT ;  /* 0x0000003e3e00720b */ /* 0x000fc40003f48000 */
[----:B------:R-:W-:Y:S02]  /*9670*/  @!P0 FSEL R67, R67, R2, !P4 ;  /* 0x0000000243438208 */ /* 0x000fe40006000000 */
[----:B------:R-:W-:Y:S02]  /*9680*/  FSEL R124, R124, R65, P3 ;  /* 0x000000417c7c7208 */ /* 0x000fe40001800000 */
[C---:B------:R-:W-:Y:S01]  /*9690*/  FSETP.NAN.AND P3, PT, R99.reuse, R99, PT ;  /* 0x000000636300720b */ /* 0x040fe20003f68000 */
[----:B------:R-:W3:Y:S01]  /*96a0*/  SHFL.BFLY PT, R2, R67, 0x8, 0x1f ;  /* 0x0d001f0043027f89 */ /* 0x000ee200000e0000 */
[CC--:B------:R-:W-:Y:S02]  /*96b0*/  FSETP.GT.AND P4, PT, R99.reuse, R64.reuse, PT ;  /* 0x000000406300720b */ /* 0x0c0fe40003f84000 */
[----:B------:R-:W-:Y:S02]  /*96c0*/  FSEL R64, R99, R64, P3 ;  /* 0x0000004063407208 */ /* 0x000fe40001800000 */
[----:B0-----:R-:W-:-:S02]  /*96d0*/  FSETP.GEU.AND P3, PT, R62, R9, PT ;  /* 0x000000093e00720b */ /* 0x001fc40003f6e000 */
[----:B------:R-:W-:Y:S02]  /*96e0*/  FSETP.GT.AND P0, PT, R124, R100, PT ;  /* 0x000000647c00720b */ /* 0x000fe40003f04000 */
[----:B------:R-:W-:Y:S02]  /*96f0*/  FSEL R64, R99, R64, P4 ;  /* 0x0000004063407208 */ /* 0x000fe40002000000 */
[----:B------:R-:W-:Y:S02]  /*9700*/  @!P2 FSEL R62, R62, R9, !P3 ;  /* 0x000000093e3ea208 */ /* 0x000fe40005800000 */
[----:B------:R-:W-:Y:S02]  /*9710*/  FSETP.GT.AND P5, PT, R64, R68, PT ;  /* 0x000000444000720b */ /* 0x000fe40003fa4000 */
[----:B-1----:R-:W-:Y:S01]  /*9720*/  FSETP.GEU.AND P3, PT, R72, R5, PT ;  /* 0x000000054800720b */ /* 0x002fe20003f6e000 */
[----:B------:R-:W0:Y:S01]  /*9730*/  SHFL.BFLY PT, R9, R62, 0x8, 0x1f ;  /* 0x0d001f003e097f89 */ /* 0x000e2200000e0000 */
[----:B------:R-:W-:-:S02]  /*9740*/  FSETP.NAN.AND P2, PT, R124, R124, PT ;  /* 0x0000007c7c00720b */ /* 0x000fc40003f48000 */
[----:B------:R-:W-:Y:S02]  /*9750*/  FSETP.NAN.AND P4, PT, R98, R98, PT ;  /* 0x000000626200720b */ /* 0x000fe40003f88000 */
[----:B------:R-:W-:Y:S02]  /*9760*/  @!P0 FSEL R124, R124, R100, P2 ;  /* 0x000000647c7c8208 */ /* 0x000fe40001000000 */
[----:B------:R-:W-:Y:S02]  /*9770*/  FSEL R63, R98, R63, P4 ;  /* 0x0000003f623f7208 */ /* 0x000fe40002000000 */
[----:B--2---:R-:W-:Y:S02]  /*9780*/  FSETP.GEU.AND P0, PT, R134, R7, PT ;  /* 0x000000078600720b */ /* 0x004fe40003f0e000 */
[----:B------:R-:W-:Y:S02]  /*9790*/  FSETP.NAN.AND P4, PT, R64, R64, PT ;  /* 0x000000404000720b */ /* 0x000fe40003f88000 */
[----:B------:R-:W-:-:S02]  /*97a0*/  FSETP.NAN.AND P2, PT, R72, R72, PT ;  /* 0x000000484800720b */ /* 0x000fc40003f48000 */
[----:B------:R-:W-:Y:S02]  /*97b0*/  FSEL R63, R98, R63, P6 ;  /* 0x0000003f623f7208 */ /* 0x000fe40003000000 */
[----:B------:R-:W-:Y:S02]  /*97c0*/  @!P5 FSEL R64, R64, R68, P4 ;  /* 0x000000444040d208 */ /* 0x000fe40002000000 */
[----:B------:R-:W-:Y:S02]  /*97d0*/  @P3 FSEL R72, R72, R5, P2 ;  /* 0x0000000548483208 */ /* 0x000fe40001000000 */
[----:B------:R-:W-:Y:S02]  /*97e0*/  FSETP.NAN.AND P6, PT, R123, R123, PT ;  /* 0x0000007b7b00720b */ /* 0x000fe40003fc8000 */
[----:B------:R-:W-:Y:S01]  /*97f0*/  FSETP.GT.AND P4, PT, R124, R71, PT ;  /* 0x000000477c00720b */ /* 0x000fe20003f84000 */
[----:B------:R-:W1:Y:S01]  /*9800*/  SHFL.BFLY PT, R5, R72, 0x4, 0x1f ;  /* 0x0c801f0048057f89 */ /* 0x000e6200000e0000 */
[----:B---3--:R-:W-:-:S02]  /*9810*/  FSETP.GEU.AND P3, PT, R67, R2, PT ;  /* 0x000000024300720b */ /* 0x008fc40003f6e000 */
[C---:B------:R-:W-:Y:S02]  /*9820*/  FSETP.GT.AND P5, PT, R123.reuse, R108, PT ;  /* 0x0000006c7b00720b */ /* 0x040fe40003fa4000 */
[C---:B------:R-:W-:Y:S02]  /*9830*/  FSETP.NAN.AND P2, PT, R134.reuse, R134, PT ;  /* 0x000000868600720b */ /* 0x040fe40003f48000 */
[C---:B------:R-:W-:Y:S02]  /*9840*/  FSEL R108, R123.reuse, R108, P6 ;  /* 0x0000006c7b6c7208 */ /* 0x040fe40003000000 */
[----:B------:R-:W-:Y:S02]  /*9850*/  @P0 FSEL R134, R134, R7, P2 ;  /* 0x0000000786860208 */ /* 0x000fe40001000000 */
[----:B------:R-:W-:Y:S02]  /*9860*/  FSEL R123, R123, R108, P5 ;  /* 0x0000006c7b7b7208 */ /* 0x000fe40002800000 */
[----:B------:R-:W-:Y:S01]  /*9870*/  FSETP.GT.AND P0, PT, R64, R76, PT ;  /* 0x0000004c4000720b */ /* 0x000fe20003f04000 */
[----:B------:R-:W2:Y:S01]  /*9880*/  SHFL.BFLY PT, R7, R134, 0x4, 0x1f ;  /* 0x0c801f0086077f89 */ /* 0x000ea200000e0000 */
[----:B------:R-:W-:-:S02]  /*9890*/  FSETP.NAN.AND P6, PT, R124, R124, PT ;  /* 0x0000007c7c00720b */ /* 0x000fc40003fc8000 */
[C---:B------:R-:W-:Y:S02]  /*98a0*/  FSETP.NAN.AND P5, PT, R67.reuse, R67, PT ;  /* 0x000000434300720b */ /* 0x040fe40003fa8000 */
[----:B0-----:R-:W-:Y:S02]  /*98b0*/  FSETP.GEU.AND P2, PT, R62, R9, PT ;  /* 0x000000093e00720b */ /* 0x001fe40003f4e000 */
[----:B------:R-:W-:Y:S02]  /*98c0*/  @!P4 FSEL R124, R124, R71, P6 ;  /* 0x000000477c7cc208 */ /* 0x000fe40003000000 */
[----:B------:R-:W-:Y:S02]  /*98d0*/  @P3 FSEL R67, R67, R2, P5 ;  /* 0x0000000243433208 */ /* 0x000fe40002800000 */
[----:B------:R-:W-:Y:S02]  /*98e0*/  FSETP.GT.AND P3, PT, R63, R80, PT ;  /* 0x000000503f00720b */ /* 0x000fe40003f64000 */
[----:B------:R-:W-:Y:S01]  /*98f0*/  FSETP.NAN.AND P6, PT, R64, R64, PT ;  /* 0x000000404000720b */ /* 0x000fe20003fc8000 */
[----:B------:R-:W0:Y:S01]  /*9900*/  SHFL.BFLY PT, R2, R67, 0x4, 0x1f ;  /* 0x0c801f0043027f89 */ /* 0x000e2200000e0000 */
[----:B------:R-:W-:-:S02]  /*9910*/  FSETP.GT.AND P4, PT, R124, R70, PT ;  /* 0x000000467c00720b */ /* 0x000fc40003f84000 */
[----:B------:R-:W-:Y:S02]  /*9920*/  FSETP.NAN.AND P5, PT, R62, R62, PT ;  /* 0x0000003e3e00720b */ /* 0x000fe40003fa8000 */
[----:B------:R-:W-:Y:S02]  /*9930*/  @!P0 FSEL R64, R64, R76, P6 ;  /* 0x0000004c40408208 */ /* 0x000fe40003000000 */
[----:B------:R-:W-:Y:S02]  /*9940*/  FSETP.GT.AND P0, PT, R123, R60, PT ;  /* 0x0000003c7b00720b */ /* 0x000fe40003f04000 */
[----:B------:R-:W-:Y:S02]  /*9950*/  FSETP.NAN.AND P6, PT, R63, R63, PT ;  /* 0x0000003f3f00720b */ /* 0x000fe40003fc8000 */
[----:B------:R-:W-:Y:S02]  /*9960*/  @P2 FSEL R62, R62, R9, P5 ;  /* 0x000000093e3e2208 */ /* 0x000fe40002800000 */
[----:B------:R-:W-:-:S02]  /*9970*/  FSETP.NAN.AND P5, PT, R124, R124, PT ;  /* 0x0000007c7c00720b */ /* 0x000fc40003fa8000 */
[----:B------:R-:W-:Y:S01]  /*9980*/  FSETP.GT.AND P2, PT, R64, R133, PT ;  /* 0x000000854000720b */ /* 0x000fe20003f44000 */
[----:B------:R-:W3:Y:S01]  /*9990*/  SHFL.BFLY PT, R9, R62, 0x4, 0x1f ;  /* 0x0c801f003e097f89 */ /* 0x000ee200000e0000 */
[----:B------:R-:W-:Y:S02]  /*99a0*/  @!P3 FSEL R63, R63, R80, P6 ;  /* 0x000000503f3fb208 */ /* 0x000fe40003000000 */
[----:B------:R-:W-:Y:S02]  /*99b0*/  @!P4 FSEL R124, R124, R70, P5 ;  /* 0x000000467c7cc208 */ /* 0x000fe40002800000 */
[----:B------:R-:W-:Y:S02]  /*99c0*/  FSETP.NAN.AND P6, PT, R123, R123, PT ;  /* 0x0000007b7b00720b */ /* 0x000fe40003fc8000 */
[----:B------:R-:W-:Y:S02]  /*99d0*/  FSETP.GT.AND P4, PT, R63, R122, PT ;  /* 0x0000007a3f00720b */ /* 0x000fe40003f84000 */
[----:B-1----:R-:W-:-:S02]  /*99e0*/  FSETP.GEU.AND P3, PT, R72, R5, PT ;  /* 0x000000054800720b */ /* 0x002fc40003f6e000 */
[C---:B------:R-:W-:Y:S02]  /*99f0*/  FSETP.NAN.AND P5, PT, R64.reuse, R64, PT ;  /* 0x000000404000720b */ /* 0x040fe40003fa8000 */
[----:B------:R-:W-:Y:S02]  /*9a00*/  @!P0 FSEL R123, R123, R60, P6 ;  /* 0x0000003c7b7b8208 */ /* 0x000fe40003000000 */
[----:B------:R-:W-:Y:S02]  /*9a10*/  @!P2 FSEL R64, R64, R133, P5 ;  /* 0x000000854040a208 */ /* 0x000fe40002800000 */
[----:B------:R-:W-:Y:S02]  /*9a20*/  FSETP.GT.AND P0, PT, R123, R84, PT ;  /* 0x000000547b00720b */ /* 0x000fe40003f04000 */
[----:B------:R-:W-:Y:S02]  /*9a30*/  FSETP.NAN.AND P6, PT, R63, R63, PT ;  /* 0x0000003f3f00720b */ /* 0x000fe40003fc8000 */
[----:B------:R-:W-:-:S02]  /*9a40*/  FSETP.GT.AND P2, PT, R124, R73, PT ;  /* 0x000000497c00720b */ /* 0x000fc40003f44000 */
[----:B------:R-:W-:Y:S02]  /*9a50*/  FSETP.NAN.AND P5, PT, R72, R72, PT ;  /* 0x000000484800720b */ /* 0x000fe40003fa8000 */
[----:B------:R-:W-:Y:S02]  /*9a60*/  @!P4 FSEL R63, R63, R122, P6 ;  /* 0x0000007a3f3fc208 */ /* 0x000fe40003000000 */
[----:B--2---:R-:W-:Y:S02]  /*9a70*/  FSETP.GEU.AND P4, PT, R134, R7, PT ;  /* 0x000000078600720b */ /* 0x004fe40003f8e000 */
[----:B------:R-:W-:Y:S02]  /*9a80*/  @P3 FSEL R72, R72, R5, P5 ;  /* 0x0000000548483208 */ /* 0x000fe40002800000 */
[----:B------:R-:W-:Y:S02]  /*9a90*/  FSETP.NAN.AND P6, PT, R123, R123, PT ;  /* 0x0000007b7b00720b */ /* 0x000fe40003fc8000 */
[----:B------:R-:W-:Y:S01]  /*9aa0*/  FSETP.NAN.AND P5, PT, R124, R124, PT ;  /* 0x0000007c7c00720b */ /* 0x000fe20003fa8000 */
[----:B------:R-:W1:Y:S01]  /*9ab0*/  SHFL.BFLY PT, R5, R72, 0x2, 0x1f ;  /* 0x0c401f0048057f89 */ /* 0x000e6200000e0000 */
[----:B0-----:R-:W-:-:S02]  /*9ac0*/  FSETP.GEU.AND P3, PT, R67, R2, PT ;  /* 0x000000024300720b */ /* 0x001fc40003f6e000 */
[----:B------:R-:W-:Y:S02]  /*9ad0*/  @!P0 FSEL R123, R123, R84, P6 ;  /* 0x000000547b7b8208 */ /* 0x000fe40003000000 */
[----:B------:R-:W-:Y:S02]  /*9ae0*/  @!P2 FSEL R124, R124, R73, P5 ;  /* 0x000000497c7ca208 */ /* 0x000fe40002800000 */
[----:B---3--:R-:W-:Y:S02]  /*9af0*/  FSETP.GEU.AND P0, PT, R62, R9, PT ;  /* 0x000000093e00720b */ /* 0x008fe40003f0e000 */
[C---:B------:R-:W-:Y:S02]  /*9b00*/  FSETP.NAN.AND P2, PT, R134.reuse, R134, PT ;  /* 0x000000868600720b */ /* 0x040fe40003f48000 */
[----:B------:R-:W-:Y:S02]  /*9b10*/  FSETP.NAN.AND P5, PT, R67, R67, PT ;  /* 0x000000434300720b */ /* 0x000fe40003fa8000 */
[----:B------:R-:W-:-:S02]  /*9b20*/  @P4 FSEL R134, R134, R7, P2 ;  /* 0x0000000786864208 */ /* 0x000fc40001000000 */
[----:B------:R-:W-:Y:S02]  /*9b30*/  FSETP.GT.AND P4, PT, R63, R83, PT ;  /* 0x000000533f00720b */ /* 0x000fe40003f84000 */
[----:B------:R-:W-:Y:S01]  /*9b40*/  FSETP.NAN.AND P2, PT, R62, R62, PT ;  /* 0x0000003e3e00720b */ /* 0x000fe20003f48000 */
[----:B------:R-:W0:Y:S01]  /*9b50*/  SHFL.BFLY PT, R7, R134, 0x2, 0x1f ;  /* 0x0c401f0086077f89 */ /* 0x000e2200000e0000 */
[----:B------:R-:W-:Y:S02]  /*9b60*/  @P3 FSEL R67, R67, R2, P5 ;  /* 0x0000000243433208 */ /* 0x000fe40002800000 */
[----:B------:R-:W-:Y:S02]  /*9b70*/  FSETP.GT.AND P3, PT, R64, R129, PT ;  /* 0x000000814000720b */ /* 0x000fe40003f64000 */
[----:B------:R-:W-:Y:S01]  /*9b80*/  @P0 FSEL R62, R62, R9, P2 ;  /* 0x000000093e3e0208 */ /* 0x000fe20001000000 */
[----:B------:R-:W2:Y:S01]  /*9b90*/  SHFL.BFLY PT, R2, R67, 0x2, 0x1f ;  /* 0x0c401f0043027f89 */ /* 0x000ea200000e0000 */
[----:B------:R-:W-:-:S02]  /*9ba0*/  FSETP.NAN.AND P6, PT, R63, R63, PT ;  /* 0x0000003f3f00720b */ /* 0x000fc40003fc8000 */
[----:B------:R-:W-:Y:S01]  /*9bb0*/  FSETP.GT.AND P2, PT, R123, R130, PT ;  /* 0x000000827b00720b */ /* 0x000fe20003f44000 */
[----:B------:R-:W3:Y:S01]  /*9bc0*/  SHFL.BFLY PT, R9, R62, 0x2, 0x1f ;  /* 0x0c401f003e097f89 */ /* 0x000ee200000e0000 */
[----:B------:R-:W-:Y:S02]  /*9bd0*/  FSETP.GT.AND P0, PT, R124, R75, PT ;  /* 0x0000004b7c00720b */ /* 0x000fe40003f04000 */
[C---:B------:R-:W-:Y:S02]  /*9be0*/  FSETP.NAN.AND P5, PT, R64.reuse, R64, PT ;  /* 0x000000404000720b */ /* 0x040fe40003fa8000 */
[----:B------:R-:W-:Y:S02]  /*9bf0*/  @!P4 FSEL R63, R63, R83, P6 ;  /* 0x000000533f3fc208 */ /* 0x000fe40003000000 */
[----:B------:R-:W-:Y:S02]  /*9c00*/  @!P3 FSEL R64, R64, R129, P5 ;  /* 0x000000814040b208 */ /* 0x000fe40002800000 */
[----:B------:R-:W-:-:S02]  /*9c10*/  FSETP.GT.AND P3, PT, R63, R82, PT ;  /* 0x000000523f00720b */ /* 0x000fc40003f64000 */
[C---:B------:R-:W-:Y:S02]  /*9c20*/  FSETP.NAN.AND P6, PT, R123.reuse, R123, PT ;  /* 0x0000007b7b00720b */ /* 0x040fe40003fc8000 */
[----:B-1----:R-:W-:Y:S02]  /*9c30*/  FSETP.GEU.AND P4, PT, R72, R5, PT ;  /* 0x000000054800720b */ /* 0x002fe40003f8e000 */
[C---:B------:R-:W-:Y:S02]  /*9c40*/  FSETP.NAN.AND P5, PT, R124.reuse, R124, PT ;  /* 0x0000007c7c00720b */ /* 0x040fe40003fa8000 */
[----:B------:R-:W-:Y:S02]  /*9c50*/  @!P2 FSEL R123, R123, R130, P6 ;  /* 0x000000827b7ba208 */ /* 0x000fe40003000000 */
[----:B------:R-:W-:Y:S02]  /*9c60*/  @!P0 FSEL R124, R124, R75, P5 ;  /* 0x0000004b7c7c8208 */ /* 0x000fe40002800000 */
[----:B------:R-:W-:-:S02]  /*9c70*/  FSETP.NAN.AND P6, PT, R63, R63, PT ;  /* 0x0000003f3f00720b */ /* 0x000fc40003fc8000 */
[----:B------:R-:W-:Y:S02]  /*9c80*/  FSETP.GT.AND P2, PT, R123, R110, PT ;  /* 0x0000006e7b00720b */ /* 0x000fe40003f44000 */
[----:B0-----:R-:W-:Y:S02]  /*9c90*/  FSETP.GEU.AND P0, PT, R134, R7, PT ;  /* 0x000000078600720b */ /* 0x001fe40003f0e000 */
[C---:B------:R-:W-:Y:S02]  /*9ca0*/  FSETP.NAN.AND P5, PT, R72.reuse, R72, PT ;  /* 0x000000484800720b */ /* 0x040fe40003fa8000 */
[----:B------:R-:W-:Y:S02]  /*9cb0*/  @!P3 FSEL R63, R63, R82, P6 ;  /* 0x000000523f3fb208 */ /* 0x000fe40003000000 */
[----:B--2---:R-:W-:Y:S02]  /*9cc0*/  FSETP.GEU.AND P3, PT, R67, R2, PT ;  /* 0x000000024300720b */ /* 0x004fe40003f6e000 */
[----:B------:R-:W-:-:S02]  /*9cd0*/  @P4 FSEL R72, R72, R5, P5 ;  /* 0x0000000548484208 */ /* 0x000fc40002800000 */
[----:B---3--:R-:W-:Y:S02]  /*9ce0*/  FSETP.GEU.AND P4, PT, R62, R9, PT ;  /* 0x000000093e00720b */ /* 0x008fe40003f8e000 */
[C---:B------:R-:W-:Y:S01]  /*9cf0*/  FSETP.NAN.AND P6, PT, R123.reuse, R123, PT ;  /* 0x0000007b7b00720b */ /* 0x040fe20003fc8000 */
[----:B------:R-:W0:Y:S01]  /*9d00*/  SHFL.BFLY PT, R5, R72, 0x1, 0x1f ;  /* 0x0c201f0048057f89 */ /* 0x000e2200000e0000 */
[C---:B------:R-:W-:Y:S02]  /*9d10*/  FSETP.NAN.AND P5, PT, R134.reuse, R134, PT ;  /* 0x000000868600720b */ /* 0x040fe40003fa8000 */
[----:B------:R-:W-:Y:S02]  /*9d20*/  @!P2 FSEL R123, R123, R110, P6 ;  /* 0x0000006e7b7ba208 */ /* 0x000fe40003000000 */
[----:B------:R-:W-:Y:S02]  /*9d30*/  @P0 FSEL R134, R134, R7, P5 ;  /* 0x0000000786860208 */ /* 0x000fe40002800000 */
[----:B------:R-:W-:-:S02]  /*9d40*/  FSETP.GT.AND P2, PT, R64, R59, PT ;  /* 0x0000003b4000720b */ /* 0x000fc40003f44000 */
[C---:B------:R-:W-:Y:S01]  /*9d50*/  FSETP.NAN.AND P0, PT, R67.reuse, R67, PT ;  /* 0x000000434300720b */ /* 0x040fe20003f08000 */
[----:B------:R-:W1:Y:S01]  /*9d60*/  SHFL.BFLY PT, R7, R134, 0x1, 0x1f ;  /* 0x0c201f0086077f89 */ /* 0x000e6200000e0000 */
[C---:B------:R-:W-:Y:S02]  /*9d70*/  FSETP.NAN.AND P5, PT, R62.reuse, R62, PT ;  /* 0x0000003e3e00720b */ /* 0x040fe40003fa8000 */
[----:B------:R-:W-:Y:S02]  /*9d80*/  @P3 FSEL R67, R67, R2, P0 ;  /* 0x0000000243433208 */ /* 0x000fe40000000000 */
[----:B------:R-:W-:Y:S02]  /*9d90*/  FSETP.GT.AND P3, PT, R63, R81, PT ;  /* 0x000000513f00720b */ /* 0x000fe40003f64000 */
[----:B------:R-:W-:Y:S01]  /*9da0*/  @P4 FSEL R62, R62, R9, P5 ;  /* 0x000000093e3e4208 */ /* 0x000fe20002800000 */
[----:B------:R-:W2:Y:S01]  /*9db0*/  SHFL.BFLY PT, R2, R67, 0x1, 0x1f ;  /* 0x0c201f0043027f89 */ /* 0x000ea200000e0000 */
[----:B------:R-:W-:-:S02]  /*9dc0*/  FSETP.GT.AND P4, PT, R124, R74, PT ;  /* 0x0000004a7c00720b */ /* 0x000fc40003f84000 */
[C---:B------:R-:W-:Y:S01]  /*9dd0*/  FSETP.NAN.AND P0, PT, R64.reuse, R64, PT ;  /* 0x000000404000720b */ /* 0x040fe20003f08000 */
[----:B------:R-:W3:Y:S01]  /*9de0*/  SHFL.BFLY PT, R11, R62, 0x1, 0x1f ;  /* 0x0c201f003e0b7f89 */ /* 0x000ee200000e0000 */
[----:B------:R-:W-:Y:S02]  /*9df0*/  FSETP.NAN.AND P6, PT, R63, R63, PT ;  /* 0x0000003f3f00720b */ /* 0x000fe40003fc8000 */
[----:B------:R-:W-:Y:S02]  /*9e00*/  @!P2 FSEL R64, R64, R59, P0 ;  /* 0x0000003b4040a208 */ /* 0x000fe40000000000 */
[----:B------:R-:W-:Y:S02]  /*9e10*/  FSETP.GT.AND P0, PT, R123, R88, PT ;  /* 0x000000587b00720b */ /* 0x000fe40003f04000 */
[----:B------:R-:W-:Y:S02]  /*9e20*/  FSETP.NAN.AND P5, PT, R124, R124, PT ;  /* 0x0000007c7c00720b */ /* 0x000fe40003fa8000 */
[----:B------:R-:W-:-:S02]  /*9e30*/  FSETP.GT.AND P2, PT, R64, R78, PT ;  /* 0x0000004e4000720b */ /* 0x000fc40003f44000 */
[----:B------:R-:W-:Y:S02]  /*9e40*/  @!P3 FSEL R63, R63, R81, P6 ;  /* 0x000000513f3fb208 */ /* 0x000fe40003000000 */
[----:B------:R-:W-:Y:S02]  /*9e50*/  @!P4 FSEL R124, R124, R74, P5 ;  /* 0x0000004a7c7cc208 */ /* 0x000fe40002800000 */
[----:B------:R-:W-:Y:S02]  /*9e60*/  FSETP.GT.AND P4, PT, R63, R104, PT ;  /* 0x000000683f00720b */ /* 0x000fe40003f84000 */
[----:B0-----:R-:W-:Y:S02]  /*9e70*/  FSETP.GEU.AND P3, PT, R72, R5, PT ;  /* 0x000000054800720b */ /* 0x001fe40003f6e000 */
[----:B------:R-:W-:Y:S02]  /*9e80*/  FSETP.NAN.AND P6, PT, R123, R123, PT ;  /* 0x0000007b7b00720b */ /* 0x000fe40003fc8000 */
[----:B------:R-:W-:-:S02]  /*9e90*/  FSETP.NAN.AND P5, PT, R64, R64, PT ;  /* 0x000000404000720b */ /* 0x000fc40003fa8000 */
[----:B------:R-:W-:Y:S02]  /*9ea0*/  @!P0 FSEL R123, R123, R88, P6 ;  /* 0x000000587b7b8208 */ /* 0x000fe40003000000 */
[----:B------:R-:W-:Y:S02]  /*9eb0*/  @!P2 FSEL R64, R64, R78, P5 ;  /* 0x0000004e4040a208 */ /* 0x000fe40002800000 */
[----:B------:R-:W-:Y:S02]  /*9ec0*/  FSETP.GT.AND P0, PT, R123, R87, PT ;  /* 0x000000577b00720b */ /* 0x000fe40003f04000 */
[----:B-1----:R-:W-:Y:S01]  /*9ed0*/  FSETP.GEU.AND P2, PT, R134, R7, PT ;  /* 0x000000078600720b */ /* 0x002fe20003f4e000 */
[----:B------:R-:W0:Y:S01]  /*9ee0*/  SHFL.BFLY PT, R9, R64, 0x10, 0x1f ;  /* 0x0e001f0040097f89 */ /* 0x000e2200000e0000 */
[----:B------:R-:W-:Y:S02]  /*9ef0*/  FSETP.NAN.AND P6, PT, R63, R63, PT ;  /* 0x0000003f3f00720b */ /* 0x000fe40003fc8000 */
[----:B------:R-:W-:-:S02]  /*9f00*/  FSETP.NAN.AND P5, PT, R72, R72, PT ;  /* 0x000000484800720b */ /* 0x000fc40003fa8000 */
[----:B------:R-:W-:Y:S02]  /*9f10*/  @!P4 FSEL R63, R63, R104, P6 ;  /* 0x000000683f3fc208 */ /* 0x000fe40003000000 */
[----:B------:R-:W-:Y:S01]  /*9f20*/  @P3 SEL R72, R72, R5, P5 ;  /* 0x0000000548483207 */ /* 0x000fe20002800000 */
[----:B------:R-:W-:Y:S01]  /*9f30*/  IMAD.SHL.U32 R5, R115, 0x4, RZ ;  /* 0x0000000473057824 */ /* 0x000fe200078e00ff */
[----:B--2---:R-:W-:Y:S02]  /*9f40*/  FSETP.GEU.AND P4, PT, R67, R2, PT ;  /* 0x000000024300720b */ /* 0x004fe40003f8e000 */
[----:B---3--:R-:W-:Y:S02]  /*9f50*/  FSETP.GEU.AND P5, PT, R62, R11, PT ;  /* 0x0000000b3e00720b */ /* 0x008fe40003fae000 */
[----:B------:R-:W-:Y:S02]  /*9f60*/  FSETP.NAN.AND P3, PT, R123, R123, PT ;  /* 0x0000007b7b00720b */ /* 0x000fe40003f68000 */
[----:B------:R-:W-:-:S02]  /*9f70*/  FSETP.NAN.AND P6, PT, R134, R134, PT ;  /* 0x000000868600720b */ /* 0x000fc40003fc8000 */
[----:B------:R-:W-:Y:S02]  /*9f80*/  @!P0 FSEL R123, R123, R87, P3 ;  /* 0x000000577b7b8208 */ /* 0x000fe40001800000 */
[----:B------:R-:W-:Y:S02]  /*9f90*/  @P2 SEL R134, R134, R7, P6 ;  /* 0x0000000786862207 */ /* 0x000fe40003000000 */
[----:B------:R-:W-:Y:S01]  /*9fa0*/  FSETP.NAN.AND P0, PT, R67, R67, PT ;  /* 0x000000434300720b */ /* 0x000fe20003f08000 */
[----:B------:R-:W1:Y:S01]  /*9fb0*/  SHFL.BFLY PT, R7, R124, 0x10, 0x1f ;  /* 0x0e001f007c077f89 */ /* 0x000e6200000e0000 */
[----:B------:R-:W-:Y:S02]  /*9fc0*/  FSETP.NAN.AND P2, PT, R62, R62, PT ;  /* 0x0000003e3e00720b */ /* 0x000fe40003f48000 */
[----:B------:R-:W-:Y:S01]  /*9fd0*/  LOP3.LUT R5, R5, 0x1c, RZ, 0xe2, !PT ;  /* 0x0000001c05057812 */ /* 0x000fe200078ee2ff */
[----:B------:R-:W-:Y:S01]  /*9fe0*/  SHFL.BFLY PT, R6, R123, 0x10, 0x1f ;  /* 0x0e001f007b067f89 */ /* 0x000fe200000e0000 */
[----:B------:R-:W-:-:S02]  /*9ff0*/  @P4 SEL R67, R67, R2, P0 ;  /* 0x0000000243434207 */ /* 0x000fc40000000000 */
[----:B------:R-:W-:Y:S01]  /*a000*/  @P5 SEL R62, R62, R11, P2 ;  /* 0x0000000b3e3e5207 */ /* 0x000fe20001000000 */
[----:B------:R-:W-:Y:S01]  /*a010*/  @!P1 STS [R5], R72 ;  /* 0x0000004805009388 */ /* 0x000fe20000000800 */
[----:B------:R-:W-:Y:S02]  /*a020*/  ISETP.GE.AND P3, PT, R55, 0x20, PT ;  /* 0x000000203700780c */ /* 0x000fe40003f66270 */
[----:B------:R-:W-:Y:S01]  /*a030*/  FSETP.NAN.AND P4, PT, R124, R124, PT ;  /* 0x0000007c7c00720b */ /* 0x000fe20003f88000 */
[----:B------:R-:W-:Y:S01]  /*a040*/  @!P1 STS [R5+0x20], R134 ;  /* 0x0000208605009388 */ /* 0x000fe20000000800 */
[C---:B------:R-:W-:Y:S02]  /*a050*/  FSETP.NAN.AND P6, PT, R64.reuse, R64, PT ;  /* 0x000000404000720b */ /* 0x040fe40003fc8000 */
[----:B------:R-:W-:Y:S01]  /*a060*/  FSETP.NAN.AND P0, PT, R63, R63, PT ;  /* 0x0000003f3f00720b */ /* 0x000fe20003f08000 */
[----:B------:R-:W-:Y:S01]  /*a070*/  @!P1 STS [R5+0x40], R67 ;  /* 0x0000404305009388 */ /* 0x000fe20000000800 */
[----:B0-----:R-:W-:-:S03]  /*a080*/  FSETP.GT.AND P5, PT, R64, R9, PT ;  /* 0x000000094000720b */ /* 0x001fc60003fa4000 */
[----:B------:R-:W-:Y:S04]  /*a090*/  @!P1 STS [R5+0x60], R62 ;  /* 0x0000603e05009388 */ /* 0x000fe80000000800 */
[----:B------:R-:W-:Y:S01]  /*a0a0*/  BAR.SYNC.DEFER_BLOCKING 0x0 ;  /* 0x0000000000007b1d */ /* 0x000fe20000010000 */
[----:B-1----:R-:W-:Y:S02]  /*a0b0*/  FSETP.GT.AND P2, PT, R124, R7, PT ;  /* 0x000000077c00720b */ /* 0x002fe40003f44000 */
[----:B------:R-:W-:Y:S02]  /*a0c0*/  @!P6 FSEL R64, R64, R9, P5 ;  /* 0x000000094040e208 */ /* 0x000fe40002800000 */
[----:B------:R-:W-:Y:S01]  /*a0d0*/  @!P4 FSEL R124, R124, R7, P2 ;  /* 0x000000077c7cc208 */ /* 0x000fe20001000000 */
[----:B------:R-:W0:Y:S01]  /*a0e0*/  SHFL.BFLY PT, R2, R63, 0x10, 0x1f ;  /* 0x0e001f003f027f89 */ /* 0x000e2200000e0000 */
[----:B------:R-:W-:-:S02]  /*a0f0*/  FSETP.NAN.AND P4, PT, R123, R123, PT ;  /* 0x0000007b7b00720b */ /* 0x000fc40003f88000 */
[----:B------:R-:W-:Y:S01]  /*a100*/  FSETP.NAN.AND P6, PT, R64, R64, PT ;  /* 0x000000404000720b */ /* 0x000fe20003fc8000 */
[----:B------:R-:W1:Y:S04]  /*a110*/  SHFL.BFLY PT, R9, R124, 0x8, 0x1f ;  /* 0x0d001f007c097f89 */ /* 0x000e6800000e0000 */
[----:B------:R-:W2:Y:S04]  /*a120*/  SHFL.BFLY PT, R11, R64, 0x8, 0x1f ;  /* 0x0d001f00400b7f89 */ /* 0x000ea800000e0000 */
[----:B------:R-:W-:Y:S01]  /*a130*/  @!P3 LDS R4, [R55.X4] ;  /* 0x000000003704b984 */ /* 0x000fe20000004800 */
[----:B0-----:R-:W-:-:S04]  /*a140*/  FSETP.GT.AND P2, PT, R63, R2, PT ;  /* 0x000000023f00720b */ /* 0x001fc80003f44000 */
[----:B------:R-:W-:Y:S02]  /*a150*/  @!P0 FSEL R63, R63, R2, P2 ;  /* 0x000000023f3f8208 */ /* 0x000fe40001000000 */
[CC--:B------:R-:W-:Y:S02]  /*a160*/  FSETP.GT.AND P0, PT, R123.reuse, R6.reuse, PT ;  /* 0x000000067b00720b */ /* 0x0c0fe40003f04000 */
[----:B-1----:R-:W-:Y:S01]  /*a170*/  FSETP.GT.AND P2, PT, R124, R9, PT ;  /* 0x000000097c00720b */ /* 0x002fe20003f44000 */
[----:B------:R-:W0:Y:S01]  /*a180*/  SHFL.BFLY PT, R2, R63, 0x8, 0x1f ;  /* 0x0d001f003f027f89 */ /* 0x000e2200000e0000 */
[----:B------:R-:W-:Y:S02]  /*a190*/  @!P4 FSEL R123, R123, R6, P0 ;  /* 0x000000067b7bc208 */ /* 0x000fe40000000000 */
[----:B--2---:R-:W-:Y:S02]  /*a1a0*/  FSETP.GT.AND P5, PT, R64, R11, PT ;  /* 0x0000000b4000720b */ /* 0x004fe40003fa4000 */
[C---:B------:R-:W-:Y:S01]  /*a1b0*/  FSETP.NAN.AND P4, PT, R124.reuse, R124, PT ;  /* 0x0000007c7c00720b */ /* 0x040fe20003f88000 */
[----:B------:R-:W1:Y:S06]  /*a1c0*/  SHFL.BFLY PT, R6, R123, 0x8, 0x1f ;  /* 0x0d001f007b067f89 */ /* 0x000e6c00000e0000 */
[----:B------:R-:W-:-:S02]  /*a1d0*/  @!P2 FSEL R124, R124, R9, P4 ;  /* 0x000000097c7ca208 */ /* 0x000fc40002000000 */
[C---:B------:R-:W-:Y:S02]  /*a1e0*/  FSETP.NAN.AND P4, PT, R63.reuse, R63, PT ;  /* 0x0000003f3f00720b */ /* 0x040fe40003f88000 */
[----:B------:R-:W-:Y:S01]  /*a1f0*/  @!P5 FSEL R64, R64, R11, P6 ;  /* 0x0000000b4040d208 */ /* 0x000fe20003000000 */
[----:B------:R-:W2:Y:S03]  /*a200*/  SHFL.BFLY PT, R9, R124, 0x4, 0x1f ;  /* 0x0c801f007c097f89 */ /* 0x000ea600000e0000 */
[----:B------:R-:W-:Y:S01]  /*a210*/  FSETP.NAN.AND P6, PT, R64, R64, PT ;  /* 0x000000404000720b */ /* 0x000fe20003fc8000 */
[----:B------:R-:W-:Y:S01]  /*a220*/  SHFL.BFLY PT, R11, R64, 0x4, 0x1f ;  /* 0x0c801f00400b7f89 */ /* 0x000fe200000e0000 */
[----:B0-----:R-:W-:-:S03]  /*a230*/  FSETP.GT.AND P0, PT, R63, R2, PT ;  /* 0x000000023f00720b */ /* 0x001fc60003f04000 */
[----:B------:R-:W0:Y:S01]  /*a240*/  SHFL.BFLY PT, R7, R4, 0x4, 0x1f ;  /* 0x0c801f0004077f89 */ /* 0x000e2200000e0000 */
[----:B-1----:R-:W-:-:S09]  /*a250*/  FSETP.GT.AND P2, PT, R123, R6, PT ;  /* 0x000000067b00720b */ /* 0x002fd20003f44000 */
[----:B------:R-:W-:Y:S02]  /*a260*/  @!P0 FSEL R63, R63, R2, P4 ;  /* 0x000000023f3f8208 */ /* 0x000fe40002000000 */
[----:B------:R-:W-:Y:S02]  /*a270*/  FSETP.NAN.AND P0, PT, R4, R4, PT ;  /* 0x000000040400720b */ /* 0x000fe40003f08000 */
[C---:B------:R-:W-:Y:S01]  /*a280*/  FSETP.NAN.AND P4, PT, R123.reuse, R123, PT ;  /* 0x0000007b7b00720b */ /* 0x040fe20003f88000 */
[----:B------:R-:W1:Y:S03]  /*a290*/  SHFL.BFLY PT, R2, R63, 0x4, 0x1f ;  /* 0x0c801f003f027f89 */ /* 0x000e6600000e0000 */
[----:B------:R-:W-:Y:S02]  /*a2a0*/  @!P2 FSEL R123, R123, R6, P4 ;  /* 0x000000067b7ba208 */ /* 0x000fe40002000000 */
[----:B--2---:R-:W-:-:S02]  /*a2b0*/  FSETP.GT.AND P2, PT, R124, R9, PT ;  /* 0x000000097c00720b */ /* 0x004fc40003f44000 */
[-C--:B0-----:R-:W-:Y:S01]  /*a2c0*/  FSETP.GEU.AND P5, PT, R4, R7.reuse, PT ;  /* 0x000000070400720b */ /* 0x081fe20003fae000 */
[----:B------:R-:W0:Y:S01]  /*a2d0*/  SHFL.BFLY PT, R6, R123, 0x4, 0x1f ;  /* 0x0c801f007b067f89 */ /* 0x000e2200000e0000 */
[----:B------:R-:W-:Y:S02]  /*a2e0*/  FSETP.NAN.AND P4, PT, R124, R124, PT ;  /* 0x0000007c7c00720b */ /* 0x000fe40003f88000 */
[----:B------:R-:W-:Y:S02]  /*a2f0*/  FSEL R7, R4, R7, !P5 ;  /* 0x0000000704077208 */ /* 0x000fe40006800000 */
[----:B------:R-:W-:Y:S02]  /*a300*/  FSETP.GT.AND P5, PT, R64, R11, PT ;  /* 0x0000000b4000720b */ /* 0x000fe40003fa4000 */
[----:B------:R-:W-:-:S03]  /*a310*/  FSEL R4, R4, R7, P0 ;  /* 0x0000000704047208 */ /* 0x000fc60000000000 */
[----:B------:R-:W-:Y:S02]  /*a320*/  @!P2 FSEL R124, R124, R9, P4 ;  /* 0x000000097c7ca208 */ /* 0x000fe40002000000 */
[----:B------:R-:W2:Y:S01]  /*a330*/  SHFL.BFLY PT, R7, R4, 0x2, 0x1f ;  /* 0x0c401f0004077f89 */ /* 0x000ea200000e0000 */
[----:B-1----:R-:W-:-:S03]  /*a340*/  FSETP.GT.AND P0, PT, R63, R2, PT ;  /* 0x000000023f00720b */ /* 0x002fc60003f04000 */
[----:B------:R-:W-:Y:S02]  /*a350*/  SHFL.BFLY PT, R9, R124, 0x2, 0x1f ;  /* 0x0c401f007c097f89 */ /* 0x000fe400000e0000 */
[----:B------:R-:W-:Y:S02]  /*a360*/  @!P5 FSEL R64, R64, R11, P6 ;  /* 0x0000000b4040d208 */ /* 0x000fe40003000000 */
[----:B------:R-:W-:Y:S02]  /*a370*/  FSETP.NAN.AND P5, PT, R63, R63, PT ;  /* 0x0000003f3f00720b */ /* 0x000fe40003fa8000 */
[----:B------:R-:W-:Y:S01]  /*a380*/  FSETP.NAN.AND P6, PT, R64, R64, PT ;  /* 0x000000404000720b */ /* 0x000fe20003fc8000 */
[----:B------:R-:W1:Y:S01]  /*a390*/  SHFL.BFLY PT, R11, R64, 0x2, 0x1f ;  /* 0x0c401f00400b7f89 */ /* 0x000e6200000e0000 */
[----:B0-----:R-:W-:Y:S02]  /*a3a0*/  FSETP.GT.AND P2, PT, R123, R6, PT ;  /* 0x000000067b00720b */ /* 0x001fe40003f44000 */
[----:B------:R-:W-:-:S02]  /*a3b0*/  @!P0 FSEL R63, R63, R2, P5 ;  /* 0x000000023f3f8208 */ /* 0x000fc40002800000 */
[C---:B------:R-:W-:Y:S02]  /*a3c0*/  FSETP.NAN.AND P0, PT, R4.reuse, R4, PT ;  /* 0x000000040400720b */ /* 0x040fe40003f08000 */
[----:B------:R-:W-:Y:S01]  /*a3d0*/  FSETP.NAN.AND P5, PT, R123, R123, PT ;  /* 0x0000007b7b00720b */ /* 0x000fe20003fa8000 */
[----:B------:R-:W0:Y:S01]  /*a3e0*/  SHFL.BFLY PT, R2, R63, 0x2, 0x1f ;  /* 0x0c401f003f027f89 */ /* 0x000e2200000e0000 */
[----:B--2---:R-:W-:-:S05]  /*a3f0*/  FSETP.GEU.AND P4, PT, R4, R7, PT ;  /* 0x000000070400720b */ /* 0x004fca0003f8e000 */
[----:B------:R-:W-:-:S05]  /*a400*/  @!P2 FSEL R123, R123, R6, P5 ;  /* 0x000000067b7ba208 */ /* 0x000fca0002800000 */
[----:B------:R-:W2:Y:S01]  /*a410*/  SHFL.BFLY PT, R6, R123, 0x2, 0x1f ;  /* 0x0c401f007b067f89 */ /* 0x000ea200000e0000 */
[----:B-1----:R-:W-:Y:S02]  /*a420*/  FSETP.GT.AND P5, PT, R64, R11, PT ;  /* 0x0000000b4000720b */ /* 0x002fe40003fa4000 */
[----:B------:R-:W-:Y:S02]  /*a430*/  @P4 FSEL R4, R4, R7, P0 ;  /* 0x0000000704044208 */ /* 0x000fe40000000000 */
[C---:B------:R-:W-:Y:S02]  /*a440*/  FSETP.GT.AND P0, PT, R124.reuse, R9, PT ;  /* 0x000000097c00720b */ /* 0x040fe40003f04000 */
[----:B------:R-:W-:Y:S01]  /*a450*/  FSETP.NAN.AND P4, PT, R124, R124, PT ;  /* 0x0000007c7c00720b */ /* 0x000fe20003f88000 */
[----:B------:R-:W1:Y:S01]  /*a460*/  SHFL.BFLY PT, R7, R4, 0x1, 0x1f ;  /* 0x0c201f0004077f89 */ /* 0x000e6200000e0000 */
[----:B0-----:R-:W-:-:S05]  /*a470*/  FSETP.GT.AND P2, PT, R63, R2, PT ;  /* 0x000000023f00720b */ /* 0x001fca0003f44000 */
[----:B------:R-:W-:Y:S02]  /*a480*/  @!P5 FSEL R64, R64, R11, P6 ;  /* 0x0000000b4040d208 */ /* 0x000fe40003000000 */
[----:B------:R-:W-:Y:S02]  /*a490*/  FSETP.NAN.AND P6, PT, R63, R63, PT ;  /* 0x0000003f3f00720b */ /* 0x000fe40003fc8000 */
[----:B------:R-:W-:Y:S02]  /*a4a0*/  @!P0 FSEL R124, R124, R9, P4 ;  /* 0x000000097c7c8208 */ /* 0x000fe40002000000 */
[----:B------:R-:W-:Y:S02]  /*a4b0*/  LOP3.LUT P0, RZ, R55, 0x7, RZ, 0xc0, !PT ;  /* 0x0000000737ff7812 */ /* 0x000fe4000780c0ff */
[----:B--2---:R-:W-:Y:S01]  /*a4c0*/  FSETP.GT.AND P5, PT, R123, R6, PT ;  /* 0x000000067b00720b */ /* 0x004fe20003fa4000 */
[----:B------:R-:W0:Y:S01]  /*a4d0*/  SHFL.BFLY PT, R13, R124, 0x1, 0x1f ;  /* 0x0c201f007c0d7f89 */ /* 0x000e2200000e0000 */
[----:B------:R-:W-:-:S02]  /*a4e0*/  ISETP.LT.AND P0, PT, R55, 0x20, !P0 ;  /* 0x000000203700780c */ /* 0x000fc40004701270 */
[----:B------:R-:W-:Y:S02]  /*a4f0*/  @!P2 FSEL R63, R63, R2, P6 ;  /* 0x000000023f3fa208 */ /* 0x000fe40003000000 */
[C---:B------:R-:W-:Y:S02]  /*a500*/  FSETP.NAN.AND P2, PT, R4.reuse, R4, PT ;  /* 0x000000040400720b */ /* 0x040fe40003f48000 */
[----:B------:R-:W-:Y:S01]  /*a510*/  FSETP.NAN.AND P6, PT, R123, R123, PT ;  /* 0x0000007b7b00720b */ /* 0x000fe20003fc8000 */
[----:B------:R-:W2:Y:S01]  /*a520*/  SHFL.BFLY PT, R2, R63, 0x1, 0x1f ;  /* 0x0c201f003f027f89 */ /* 0x000ea200000e0000 */
[----:B-1----:R-:W-:-:S03]  /*a530*/  FSETP.GEU.AND P4, PT, R4, R7, PT ;  /* 0x000000070400720b */ /* 0x002fc60003f8e000 */
[----:B------:R-:W-:Y:S02]  /*a540*/  @!P5 FSEL R123, R123, R6, P6 ;  /* 0x000000067b7bd208 */ /* 0x000fe40003000000 */
[----:B------:R-:W-:Y:S02]  /*a550*/  FSETP.NAN.AND P5, PT, R124, R124, PT ;  /* 0x0000007c7c00720b */ /* 0x000fe40003fa8000 */
[----:B------:R-:W-:Y:S01]  /*a560*/  FSETP.NAN.AND P6, PT, R64, R64, PT ;  /* 0x000000404000720b */ /* 0x000fe20003fc8000 */
[----:B------:R-:W1:Y:S05]  /*a570*/  SHFL.BFLY PT, R6, R123, 0x1, 0x1f ;  /* 0x0c201f007b067f89 */ /* 0x000e6a00000e0000 */
[----:B------:R-:W-:-:S02]  /*a580*/  @P4 SEL R4, R4, R7, P2 ;  /* 0x0000000704044207 */ /* 0x000fc40001000000 */
[----:B------:R-:W3:Y:S01]  /*a590*/  SHFL.BFLY PT, R7, R64, 0x1, 0x1f ;  /* 0x0c201f0040077f89 */ /* 0x000ee200000e0000 */
[----:B0-----:R-:W-:-:S03]  /*a5a0*/  FSETP.GT.AND P4, PT, R124, R13, PT ;  /* 0x0000000d7c00720b */ /* 0x001fc60003f84000 */
[----:B------:R-:W-:Y:S04]  /*a5b0*/  @P0 STS [R55.X4], R4 ;  /* 0x0000000437000388 */ /* 0x000fe80000004800 */
[----:B------:R-:W-:Y:S06]  /*a5c0*/  BAR.SYNC.DEFER_BLOCKING 0x0 ;  /* 0x0000000000007b1d */ /* 0x000fec0000010000 */
[----:B------:R-:W-:-:S02]  /*a5d0*/  @!P4 SEL R124, R124, R13, P5 ;  /* 0x0000000d7c7cc207 */ /* 0x000fc40002800000 */
[----:B--2---:R-:W-:Y:S02]  /*a5e0*/  FSETP.GT.AND P4, PT, R63, R2, PT ;  /* 0x000000023f00720b */ /* 0x004fe40003f84000 */
[----:B-1----:R-:W-:Y:S02]  /*a5f0*/  FSETP.GT.AND P5, PT, R123, R6, PT ;  /* 0x000000067b00720b */ /* 0x002fe40003fa4000 */
[CC--:B---3--:R-:W-:Y:S01]  /*a600*/  FSETP.GT.AND P2, PT, R64.reuse, R7.reuse, PT ;  /* 0x000000074000720b */ /* 0x0c8fe20003f44000 */
[----:B------:R-:W-:Y:S04]  /*a610*/  LDS R8, [RZ] ;  /* 0x00000000ff087984 */ /* 0x000fe80000000800 */
[----:B------:R-:W-:Y:S08]  /*a620*/  LDS R9, [0x20] ;  /* 0x00002000ff097984 */ /* 0x000ff00000000800 */
[----:B------:R-:W-:-:S02]  /*a630*/  @!P2 SEL R64, R64, R7, P6 ;  /* 0x000000074040a207 */ /* 0x000fc40003000000 */
[----:B------:R-:W-:Y:S01]  /*a640*/  FSETP.NAN.AND P2, PT, R63, R63, PT ;  /* 0x0000003f3f00720b */ /* 0x000fe20003f48000 */
[----:B------:R-:W-:Y:S01]  /*a650*/  LDS R10, [0x40] ;  /* 0x00004000ff0a7984 */ /* 0x000fe20000000800 */
[----:B------:R-:W-:Y:S02]  /*a660*/  FSETP.NAN.AND P6, PT, R123, R123, PT ;  /* 0x0000007b7b00720b */ /* 0x000fe40003fc8000 */
[----:B------:R-:W-:Y:S01]  /*a670*/  @!P4 SEL R63, R63, R2, P2 ;  /* 0x000000023f3fc207 */ /* 0x000fe20001000000 */
[----:B------:R-:W0:Y:S01]  /*a680*/  LDS R11, [0x60] ;  /* 0x00006000ff0b7984 */ /* 0x000e220000000800 */
[----:B------:R-:W-:-:S03]  /*a690*/  @!P5 SEL R123, R123, R6, P6 ;  /* 0x000000067b7bd207 */ /* 0x000fc60003000000 */
[----:B------:R-:W-:Y:S06]  /*a6a0*/  BAR.SYNC.DEFER_BLOCKING 0x0 ;  /* 0x0000000000007b1d */ /* 0x000fec0000010000 */
[----:B0-----:R0:W-:Y:S04]  /*a6b0*/  STS.128 [RZ], R8 ;  /* 0x00000008ff007388 */ /* 0x0011e80000000c00 */
[----:B------:R-:W-:Y:S06]  /*a6c0*/  BAR.SYNC.DEFER_BLOCKING 0x0 ;  /* 0x0000000000007b1d */ /* 0x000fec0000010000 */
[----:B------:R-:W-:Y:S04]  /*a6d0*/  LDS R2, [R56.X4] ;  /* 0x0000000038027984 */ /* 0x000fe80000004800 */
[----:B------:R-:W-:Y:S06]  /*a6e0*/  BAR.SYNC.DEFER_BLOCKING 0x0 ;  /* 0x0000000000007b1d */ /* 0x000fec0000010000 */
[----:B------:R-:W-:Y:S04]  /*a6f0*/  @!P1 STS [R5], R124 ;  /* 0x0000007c05009388 */ /* 0x000fe80000000800 */
[----:B------:R-:W-:Y:S04]  /*a700*/  @!P1 STS [R5+0x20], R64 ;  /* 0x0000204005009388 */ /* 0x000fe80000000800 */
[----:B------:R-:W-:Y:S04]  /*a710*/  @!P1 STS [R5+0x40], R63 ;  /* 0x0000403f05009388 */ /* 0x000fe80000000800 */
[----:B------:R-:W-:Y:S04]  /*a720*/  @!P1 STS [R5+0x60], R123 ;  /* 0x0000607b05009388 */ /* 0x000fe80000000800 */
[----:B------:R-:W-:Y:S06]  /*a730*/  BAR.SYNC.DEFER_BLOCKING 0x0 ;  /* 0x0000000000007b1d */ /* 0x000fec0000010000 */
[----:B------:R-:W1:Y:S01]  /*a740*/  @!P3 LDS R12, [R55.X4] ;  /* 0x00000000370cb984 */ /* 0x000e620000004800 */
[----:B------:R-:W-:-:S04]  /*a750*/  FSETP.GE.AND P3, PT, R8, RZ, PT ;  /* 0x000000ff0800720b */ /* 0x000fc80003f66000 */
[----:B0-----:R-:W-:-:S05]  /*a760*/  FSEL R8, R8, RZ, !P3 ;  /* 0x000000ff08087208 */ /* 0x001fca0005800000 */
[----:B------:R-:W-:-:S05]  /*a770*/  FADD R8, RZ, -R8 ;  /* 0x80000008ff087221 */ /* 0x000fca0000000000 */
[----:B------:R-:W-:Y:S01]  /*a780*/  FSETP.NAN.AND P3, PT, R8, R8, PT ;  /* 0x000000080800720b */ /* 0x000fe20003f68000 */
[----:B-1----:R-:W0:Y:S01]  /*a790*/  SHFL.BFLY PT, R7, R12, 0x4, 0x1f ;  /* 0x0c801f000c077f89 */ /* 0x002e2200000e0000 */
[C---:B------:R-:W-:Y:S02]  /*a7a0*/  FSETP.NAN.AND P2, PT, R12.reuse, R12, PT ;  /* 0x0000000c0c00720b */ /* 0x040fe40003f48000 */
[----:B0-----:R-:W-:-:S04]  /*a7b0*/  FSETP.GT.AND P1, PT, R12, R7, PT ;  /* 0x000000070c00720b */ /* 0x001fc80003f24000 */
[----:B------:R-:W-:-:S04]  /*a7c0*/  FSEL R7, R12, R7, P1 ;  /* 0x000000070c077208 */ /* 0x000fc80000800000 */
[----:B------:R-:W-:-:S04]  /*a7d0*/  FSEL R4, R12, R7, P2 ;  /* 0x000000070c047208 */ /* 0x000fc80001000000 */
[C---:B------:R-:W-:Y:S01]  /*a7e0*/  FSETP.NAN.AND P2, PT, R4.reuse, R4, PT ;  /* 0x000000040400720b */ /* 0x040fe20003f48000 */
[----:B------:R-:W0:Y:S02]  /*a7f0*/  SHFL.BFLY PT, R7, R4, 0x2, 0x1f ;  /* 0x0c401f0004077f89 */ /* 0x000e2400000e0000 */
[----:B0-----:R-:W-:-:S13]  /*a800*/  FSETP.GT.AND P1, PT, R4, R7, PT ;  /* 0x000000070400720b */ /* 0x001fda0003f24000 */
[----:B------:R-:W-:-:S04]  /*a810*/  @!P1 FSEL R4, R4, R7, P2 ;  /* 0x0000000704049208 */ /* 0x000fc80001000000 */
[C---:B------:R-:W-:Y:S01]  /*a820*/  FSETP.NAN.AND P2, PT, R4.reuse, R4, PT ;  /* 0x000000040400720b */ /* 0x040fe20003f48000 */
[----:B------:R-:W0:Y:S02]  /*a830*/  SHFL.BFLY PT, R5, R4, 0x1, 0x1f ;  /* 0x0c201f0004057f89 */ /* 0x000e2400000e0000 */
[----:B0-----:R-:W-:-:S13]  /*a840*/  FSETP.GT.AND P1, PT, R4, R5, PT ;  /* 0x000000050400720b */ /* 0x001fda0003f24000 */
[----:B------:R-:W-:Y:S02]  /*a850*/  @!P1 SEL R4, R4, R5, P2 ;  /* 0x0000000504049207 */ /* 0x000fe40001000000 */
[----:B------:R-:W-:Y:S02]  /*a860*/  FSETP.GE.AND P2, PT, R9, RZ, PT ;  /* 0x000000ff0900720b */ /* 0x000fe40003f46000 */
[----:B------:R-:W-:Y:S01]  /*a870*/  FSETP.GE.AND P1, PT, R10, RZ, PT ;  /* 0x000000ff0a00720b */ /* 0x000fe20003f26000 */
[----:B------:R-:W-:Y:S04]  /*a880*/  @P0 STS [R55.X4], R4 ;  /* 0x0000000437000388 */ /* 0x000fe80000004800 */
[----:B------:R-:W-:Y:S01]  /*a890*/  BAR.SYNC.DEFER_BLOCKING 0x0 ;  /* 0x0000000000007b1d */ /* 0x000fe20000010000 */
[----:B------:R-:W-:-:S02]  /*a8a0*/  FSETP.GE.AND P0, PT, R11, RZ, PT ;  /* 0x000000ff0b00720b */ /* 0x000fc40003f06000 */
[----:B------:R-:W-:Y:S02]  /*a8b0*/  FSEL R9, R9, RZ, !P2 ;  /* 0x000000ff09097208 */ /* 0x000fe40005000000 */
[----:B------:R-:W-:Y:S02]  /*a8c0*/  FSEL R11, R11, RZ, !P0 ;  /* 0x000000ff0b0b7208 */ /* 0x000fe40004000000 */
[----:B------:R-:W-:Y:S01]  /*a8d0*/  FSEL R10, R10, RZ, !P1 ;  /* 0x000000ff0a0a7208 */ /* 0x000fe20004800000 */
[----:B------:R-:W-:Y:S02]  /*a8e0*/  FADD R9, RZ, -R9 ;  /* 0x80000009ff097221 */ /* 0x000fe40000000000 */
[----:B------:R-:W-:Y:S02]  /*a8f0*/  FADD R11, RZ, -R11 ;  /* 0x8000000bff0b7221 */ /* 0x000fe40000000000 */
[----:B------:R-:W-:Y:S01]  /*a900*/  FADD R10, RZ, -R10 ;  /* 0x8000000aff0a7221 */ /* 0x000fe20000000000 */
[----:B------:R-:W-:Y:S01]  /*a910*/  FSETP.NAN.AND P1, PT, R9, R9, PT ;  /* 0x000000090900720b */ /* 0x000fe20003f28000 */
[----:B------:R-:W0:Y:S04]  /*a920*/  LDS R12, [RZ] ;  /* 0x00000000ff0c7984 */ /* 0x000e280000000800 */
[----:B------:R-:W1:Y:S04]  /*a930*/  LDS R13, [0x20] ;  /* 0x00002000ff0d7984 */ /* 0x000e680000000800 */
[----:B------:R-:W-:Y:S04]  /*a940*/  LDS R14, [0x40] ;  /* 0x00004000ff0e7984 */ /* 0x000fe80000000800 */
[----:B------:R-:W2:Y:S04]  /*a950*/  LDS R15, [0x60] ;  /* 0x00006000ff0f7984 */ /* 0x000ea80000000800 */
[----:B------:R-:W-:Y:S01]  /*a960*/  BAR.SYNC.DEFER_BLOCKING 0x0 ;  /* 0x0000000000007b1d */ /* 0x000fe20000010000 */
[----:B0-----:R-:W-:-:S04]  /*a970*/  FSETP.GTU.AND P0, PT, R12, RZ, PT ;  /* 0x000000ff0c00720b */ /* 0x001fc80003f0c000 */
[----:B------:R-:W-:Y:S02]  /*a980*/  FSEL R7, R12, RZ, P0 ;  /* 0x000000ff0c077208 */ /* 0x000fe40000000000 */
[C---:B-1----:R-:W-:Y:S02]  /*a990*/  FSETP.GTU.AND P4, PT, R13.reuse, RZ, PT ;  /* 0x000000ff0d00720b */ /* 0x042fe40003f8c000 */
[----:B------:R-:W-:Y:S02]  /*a9a0*/  FSETP.GT.AND P2, PT, R8, R7, PT ;  /* 0x000000070800720b */ /* 0x000fe40003f44000 */
[----:B------:R-:W-:Y:S01]  /*a9b0*/  FSEL R4, R13, RZ, P4 ;  /* 0x000000ff0d047208 */ /* 0x000fe20002000000 */
[----:B--2---:R0:W-:Y:S04]  /*a9c0*/  STS.128 [RZ], R12 ;  /* 0x0000000cff007388 */ /* 0x0041e80000000c00 */
[----:B------:R-:W-:Y:S01]  /*a9d0*/  BAR.SYNC.DEFER_BLOCKING 0x0 ;  /* 0x0000000000007b1d */ /* 0x000fe20000010000 */
[----:B------:R-:W-:-:S02]  /*a9e0*/  FSETP.NAN.AND P0, PT, R10, R10, PT ;  /* 0x0000000a0a00720b */ /* 0x000fc40003f08000 */
[----:B------:R-:W-:Y:S02]  /*a9f0*/  @!P3 FSEL R8, R8, R7, P2 ;  /* 0x000000070808b208 */ /* 0x000fe40001000000 */
[C---:B------:R-:W-:Y:S02]  /*aa00*/  FSETP.GTU.AND P5, PT, R14.reuse, RZ, PT ;  /* 0x000000ff0e00720b */ /* 0x040fe40003fac000 */
[----:B------:R-:W-:Y:S02]  /*aa10*/  FSETP.GT.AND P3, PT, R9, R4, PT ;  /* 0x000000040900720b */ /* 0x000fe40003f64000 */
[----:B------:R-:W-:Y:S01]  /*aa20*/  FSEL R7, R14, RZ, P5 ;  /* 0x000000ff0e077208 */ /* 0x000fe20002800000 */
[----:B0-----:R-:W-:Y:S01]  /*aa30*/  FMUL R12, R8, 0.0078740157186985015869 ;  /* 0x3c010204080c7820 */ /* 0x001fe20000400000 */
[----:B------:R-:W-:Y:S02]  /*aa40*/  FSETP.NAN.AND P2, PT, R11, R11, PT ;  /* 0x0000000b0b00720b */ /* 0x000fe40003f48000 */
[----:B------:R-:W-:-:S02]  /*aa50*/  FSETP.GTU.AND P5, PT, R15, RZ, PT ;  /* 0x000000ff0f00720b */ /* 0x000fc40003fac000 */
[----:B------:R-:W-:Y:S02]  /*aa60*/  @!P1 FSEL R9, R9, R4, P3 ;  /* 0x0000000409099208 */ /* 0x000fe40001800000 */
[-C--:B------:R-:W-:Y:S02]  /*aa70*/  FSETP.GT.AND P4, PT, R10, R7.reuse, PT ;  /* 0x000000070a00720b */ /* 0x080fe40003f84000 */
[----:B------:R-:W-:Y:S01]  /*aa80*/  FSEL R4, R15, RZ, P5 ;  /* 0x000000ff0f047208 */ /* 0x000fe20002800000 */
[----:B------:R-:W-:Y:S01]  /*aa90*/  FMUL R16, R9, 0.0078740157186985015869 ;  /* 0x3c01020409107820 */ /* 0x000fe20000400000 */
[----:B------:R-:W-:Y:S01]  /*aaa0*/  FSETP.GT.AND P3, PT, R12, 9.9999997473787516356e-06, PT ;  /* 0x3727c5ac0c00780b */ /* 0x000fe20003f64000 */
[----:B------:R-:W-:Y:S01]  /*aab0*/  IMAD.WIDE R8, R53, R54, c[0x0][0x190] ;  /* 0x0000640035087625 */ /* 0x000fe200078e0236 */
[----:B------:R-:W-:Y:S01]  /*aac0*/  @!P0 FSEL R10, R10, R7, P4 ;  /* 0x000000070a0a8208 */ /* 0x000fe20002000000 */
[----:B------:R-:W0:Y:S01]  /*aad0*/  LDS R5, [R56.X4] ;  /* 0x0000000038057984 */ /* 0x000e220000004800 */
[----:B------:R-:W-:Y:S01]  /*aae0*/  FSETP.GT.AND P0, PT, R11, R4, PT ;  /* 0x000000040b00720b */ /* 0x000fe20003f04000 */
[----:B------:R-:W-:Y:S01]  /*aaf0*/  IMAD.WIDE R6, R53, R54, c[0x0][0x188] ;  /* 0x0000620035067625 */ /* 0x000fe200078e0236 */
[----:B------:R-:W-:Y:S01]  /*ab00*/  FSETP.GT.AND P1, PT, R16, 9.9999997473787516356e-06, PT ;  /* 0x3727c5ac1000780b */ /* 0x000fe20003f24000 */
[----:B------:R-:W-:Y:S01]  /*ab10*/  FMUL R17, R10, 0.0078740157186985015869 ;  /* 0x3c0102040a117820 */ /* 0x000fe20000400000 */
[----:B------:R-:W-:-:S02]  /*ab20*/  @!P2 FSEL R11, R11, R4, P0 ;  /* 0x000000040b0ba208 */ /* 0x000fc40000000000 */
[C---:B------:R-:W-:Y:S02]  /*ab30*/  FSETP.NAN.AND P2, PT, R12.reuse, R12, PT ;  /* 0x0000000c0c00720b */ /* 0x040fe40003f48000 */
[----:B------:R-:W-:Y:S01]  /*ab40*/  LOP3.LUT P0, RZ, R55, 0xfc, RZ, 0xc0, !PT ;  /* 0x000000fc37ff7812 */ /* 0x000fe2000780c0ff */
[----:B------:R-:W-:Y:S01]  /*ab50*/  FMUL R18, R11, 0.0078740157186985015869 ;  /* 0x3c0102040b127820 */ /* 0x000fe20000400000 */
[----:B------:R-:W-:Y:S01]  /*ab60*/  @!P3 FSEL R12, R12, 9.9999997473787516356e-06, P2 ;  /* 0x3727c5ac0c0cb808 */ /* 0x000fe20001000000 */
[----:B------:R-:W-:Y:S01]  /*ab70*/  IMAD.WIDE R10, R53, R54, c[0x0][0x198] ;  /* 0x00006600350a7625 */ /* 0x000fe200078e0236 */
[----:B------:R-:W-:Y:S02]  /*ab80*/  FSETP.NAN.AND P3, PT, R16, R16, PT ;  /* 0x000000101000720b */ /* 0x000fe40003f68000 */
[----:B------:R-:W-:Y:S02]  /*ab90*/  FSETP.GT.AND P2, PT, |R12|, 8.50705917302346158658e+37, PT ;  /* 0x7e8000000c00780b */ /* 0x000fe40003f44200 */
[----:B------:R-:W-:-:S02]  /*aba0*/  @!P1 FSEL R16, R16, 9.9999997473787516356e-06, P3 ;  /* 0x3727c5ac10109808 */ /* 0x000fc40001800000 */
[----:B------:R-:W-:Y:S02]  /*abb0*/  FSETP.GEU.AND P3, PT, |R12|, 1.175494350822287508e-38, PT ;  /* 0x008000000c00780b */ /* 0x000fe40003f6e200 */
[----:B------:R-:W-:Y:S02]  /*abc0*/  ISETP.LT.AND P0, PT, R53, 0x1010, !P0 ;  /* 0x000010103500780c */ /* 0x000fe40004701270 */
[C---:B------:R-:W-:Y:S02]  /*abd0*/  FSETP.GT.AND P4, PT, R17.reuse, 9.9999997473787516356e-06, PT ;  /* 0x3727c5ac1100780b */ /* 0x040fe40003f84000 */
[----:B------:R-:W-:Y:S02]  /*abe0*/  FSETP.NAN.AND P6, PT, R17, R17, PT ;  /* 0x000000111100720b */ /* 0x000fe40003fc8000 */
[----:B------:R-:W-:Y:S01]  /*abf0*/  FSETP.GT.AND P1, PT, |R16|, 8.50705917302346158658e+37, PT ;  /* 0x7e8000001000780b */ /* 0x000fe20003f24200 */
[----:B------:R-:W-:Y:S01]  /*ac00*/  @P2 FMUL R12, R12, 0.25 ;  /* 0x3e8000000c0c2820 */ /* 0x000fe20000400000 */
[----:B------:R-:W-:-:S02]  /*ac10*/  FSETP.GT.AND P5, PT, R18, 9.9999997473787516356e-06, PT ;  /* 0x3727c5ac1200780b */ /* 0x000fc40003fa4000 */
[C---:B------:R-:W-:Y:S01]  /*ac20*/  FSEL R22, R25.reuse, 1, P2 ;  /* 0x3f80000019167808 */ /* 0x040fe20001000000 */
[----:B------:R-:W-:Y:S01]  /*ac30*/  @!P3 FMUL R12, R12, 16777216 ;  /* 0x4b8000000c0cb820 */ /* 0x000fe20000400000 */
[----:B------:R-:W-:-:S03]  /*ac40*/  FSEL R24, R25, 1, P1 ;  /* 0x3f80000019187808 */ /* 0x000fc60000800000 */
[----:B------:R-:W1:Y:S01]  /*ac50*/  MUFU.RCP R19, R12 ;  /* 0x0000000c00137308 */ /* 0x000e620000001000 */
[----:B------:R-:W-:Y:S01]  /*ac60*/  @!P4 FSEL R17, R17, 9.9999997473787516356e-06, P6 ;  /* 0x3727c5ac1111c808 */ /* 0x000fe20003000000 */
[----:B------:R-:W-:Y:S01]  /*ac70*/  @!P3 FMUL R22, R22, 16777216 ;  /* 0x4b8000001616b820 */ /* 0x000fe20000400000 */
[C---:B------:R-:W-:Y:S01]  /*ac80*/  FSETP.GEU.AND P6, PT, |R16|.reuse, 1.175494350822287508e-38, PT ;  /* 0x008000001000780b */ /* 0x040fe20003fce200 */
[----:B------:R-:W-:Y:S01]  /*ac90*/  @P1 FMUL R16, R16, 0.25 ;  /* 0x3e80000010101820 */ /* 0x000fe20000400000 */
[----:B0-----:R-:W-:Y:S01]  /*aca0*/  F2FP.BF16.PACK_AB R2, R5, R2 ;  /* 0x000000020502723e */ /* 0x001fe200000010ff */
[----:B------:R-:W-:Y:S01]  /*acb0*/  IMAD.WIDE R4, R53, R54, c[0x0][0x180] ;  /* 0x0000600035047625 */ /* 0x000fe200078e0236 */
[----:B------:R-:W-:Y:S02]  /*acc0*/  FSETP.NAN.AND P4, PT, R18, R18, PT ;  /* 0x000000121200720b */ /* 0x000fe40003f88000 */
[C---:B------:R-:W-:Y:S02]  /*acd0*/  PRMT R13, R2.reuse, 0x7632, R13 ;  /* 0x00007632020d7816 */ /* 0x040fe4000000000d */
[C---:B------:R-:W-:Y:S01]  /*ace0*/  PRMT R15, R2.reuse, 0x7610, R15 ;  /* 0x00007610020f7816 */ /* 0x040fe2000000000f */
[----:B------:R0:W-:Y:S01]  /*acf0*/  @P0 STG.E.U16 [R4.64], R2 ;  /* 0x0000000204000986 */ /* 0x0001e2000c101506 */
[----:B------:R-:W-:-:S02]  /*ad00*/  PRMT R26, R2, 0x7632, R26 ;  /* 0x00007632021a7816 */ /* 0x000fc4000000001a */
[----:B------:R-:W-:Y:S01]  /*ad10*/  PRMT R27, R2, 0x7632, R27 ;  /* 0x00007632021b7816 */ /* 0x000fe2000000001b */
[----:B------:R2:W-:Y:S01]  /*ad20*/  @P0 STG.E.U16 [R6.64], R13 ;  /* 0x0000000d06000986 */ /* 0x0005e2000c101506 */
[----:B------:R-:W-:Y:S01]  /*ad30*/  @!P6 FMUL R16, R16, 16777216 ;  /* 0x4b8000001010e820 */ /* 0x000fe20000400000 */
[----:B-1----:R-:W-:Y:S01]  /*ad40*/  FMUL R22, R19, R22 ;  /* 0x0000001613167220 */ /* 0x002fe20000400000 */
[----:B------:R-:W-:Y:S01]  /*ad50*/  @!P5 FSEL R18, R18, 9.9999997473787516356e-06, P4 ;  /* 0x3727c5ac1212d808 */ /* 0x000fe20002000000 */
[----:B------:R1:W-:Y:S01]  /*ad60*/  @P0 STG.E.U16 [R8.64], R15 ;  /* 0x0000000f08000986 */ /* 0x0003e2000c101506 */
[----:B------:R-:W3:Y:S01]  /*ad70*/  MUFU.RCP R23, R16 ;  /* 0x0000001000177308 */ /* 0x000ee20000001000 */
[----:B------:R-:W-:Y:S01]  /*ad80*/  @!P6 FMUL R24, R24, 16777216 ;  /* 0x4b8000001818e820 */ /* 0x000fe20000400000 */
[----:B------:R-:W-:Y:S01]  /*ad90*/  FSETP.GT.AND P4, PT, |R17|, 8.50705917302346158658e+37, PT ;  /* 0x7e8000001100780b */ /* 0x000fe20003f84200 */
[----:B------:R4:W-:Y:S01]  /*ada0*/  @P0 STG.E.U16 [R10.64], R26 ;  /* 0x0000001a0a000986 */ /* 0x0009e2000c101506 */
[----:B0-----:R-:W-:Y:S01]  /*adb0*/  IMAD.WIDE R4, R53, R54, c[0x0][0x1b0] ;  /* 0x00006c0035047625 */ /* 0x001fe200078e0236 */
[----:B------:R-:W-:-:S02]  /*adc0*/  FSETP.GEU.AND P5, PT, |R17|, 1.175494350822287508e-38, PT ;  /* 0x008000001100780b */ /* 0x000fc40003fae200 */
[----:B--2---:R-:W-:Y:S01]  /*add0*/  PRMT R6, R2, 0x7632, R6 ;  /* 0x0000763202067816 */ /* 0x004fe20000000006 */
[CC--:B------:R-:W-:Y:S01]  /*ade0*/  IMAD.WIDE R12, R53.reuse, R54.reuse, c[0x0][0x1a0] ;  /* 0x00006800350c7625 */ /* 0x0c0fe200078e0236 */
[----:B------:R-:W-:Y:S02]  /*adf0*/  FSETP.GT.AND P2, PT, |R18|, 8.50705917302346158658e+37, PT ;  /* 0x7e8000001200780b */ /* 0x000fe40003f44200 */
[----:B-1----:R-:W-:Y:S01]  /*ae00*/  PRMT R9, R2, 0x7610, R9 ;  /* 0x0000761002097816 */ /* 0x002fe20000000009 */
[CC--:B------:R-:W-:Y:S01]  /*ae10*/  IMAD.WIDE R14, R53.reuse, R54.reuse, c[0x0][0x1a8] ;  /* 0x00006a00350e7625 */ /* 0x0c0fe200078e0236 */
[----:B------:R-:W-:Y:S02]  /*ae20*/  FSETP.GEU.AND P1, PT, |R18|, 1.175494350822287508e-38, PT ;  /* 0x008000001200780b */ /* 0x000fe40003f2e200 */
[----:B----4-:R-:W-:Y:S01]  /*ae30*/  PRMT R11, R2, 0x7610, R11 ;  /* 0x00007610020b7816 */ /* 0x010fe2000000000b */
[----:B------:R-:W-:Y:S01]  /*ae40*/  IMAD.WIDE R54, R53, R54, c[0x0][0x1b8] ;  /* 0x00006e0035367625 */ /* 0x000fe200078e0236 */
[----:B------:R-:W-:Y:S01]  /*ae50*/  @P0 STG.E.U16 [R12.64], R9 ;  /* 0x000000090c000986 */ /* 0x000fe2000c101506 */
[----:B---3--:R-:W-:Y:S01]  /*ae60*/  FMUL R23, R23, R24 ;  /* 0x0000001817177220 */ /* 0x008fe20000400000 */
[----:B------:R-:W-:Y:S01]  /*ae70*/  @P4 FMUL R17, R17, 0.25 ;  /* 0x3e80000011114820 */ /* 0x000fe20000400000 */
[----:B------:R-:W-:Y:S01]  /*ae80*/  FSEL R2, R25, 1, P4 ;  /* 0x3f80000019027808 */ /* 0x000fe20002000000 */
[----:B------:R0:W-:Y:S01]  /*ae90*/  @P0 STG.E.U16 [R14.64], R6 ;  /* 0x000000060e000986 */ /* 0x0001e2000c101506 */
[----:B------:R-:W-:Y:S01]  /*aea0*/  @P2 FMUL R18, R18, 0.25 ;  /* 0x3e80000012122820 */ /* 0x000fe20000400000 */
[----:B------:R-:W-:Y:S01]  /*aeb0*/  @!P5 FMUL R17, R17, 16777216 ;  /* 0x4b8000001111d820 */ /* 0x000fe20000400000 */
[----:B------:R-:W-:Y:S01]  /*aec0*/  FSEL R8, R25, 1, P2 ;  /* 0x3f80000019087808 */ /* 0x000fe20001000000 */
[----:B------:R1:W-:Y:S01]  /*aed0*/  @P0 STG.E.U16 [R4.64], R11 ;  /* 0x0000000b04000986 */ /* 0x0003e2000c101506 */
[----:B------:R-:W-:Y:S01]  /*aee0*/  @!P5 FMUL R2, R2, 16777216 ;  /* 0x4b8000000202d820 */ /* 0x000fe20000400000 */
[----:B------:R-:W-:-:S02]  /*aef0*/  @!P1 FMUL R18, R18, 16777216 ;  /* 0x4b80000012129820 */ /* 0x000fc40000400000 */
[----:B------:R1:W-:Y:S01]  /*af00*/  @P0 STG.E.U16 [R54.64], R27 ;  /* 0x0000001b36000986 */ /* 0x0003e2000c101506 */
[----:B------:R-:W0:Y:S01]  /*af10*/  MUFU.RCP R17, R17 ;  /* 0x0000001100117308 */ /* 0x000e220000001000 */
[----:B------:R-:W-:Y:S02]  /*af20*/  @!P1 FMUL R8, R8, 16777216 ;  /* 0x4b80000008089820 */ /* 0x000fe40000400000 */
[----:B------:R-:W-:Y:S06]  /*af30*/  BAR.SYNC.DEFER_BLOCKING 0x0 ;  /* 0x0000000000007b1d */ /* 0x000fec0000010000 */
[----:B------:R-:W2:Y:S01]  /*af40*/  MUFU.RCP R7, R18 ;  /* 0x0000001200077308 */ /* 0x000ea20000001000 */
[----:B0-----:R-:W-:Y:S01]  /*af50*/  FMUL R6, R17, R2 ;  /* 0x0000000211067220 */ /* 0x001fe20000400000 */
[----:B--2---:R-:W-:Y:S01]  /*af60*/  FMUL R7, R7, R8 ;  /* 0x0000000807077220 */ /* 0x004fe20000400000 */
[----:B------:R-:W-:Y:S01]  /*af70*/  IMAD.MOV.U32 R8, RZ, RZ, RZ ;  /* 0x000000ffff087224 */ /* 0x000fe200078e00ff */
[----:B------:R1:W-:Y:S04]  /*af80*/  STS [RZ], R22 ;  /* 0x00000016ff007388 */ /* 0x0003e80000000800 */
[----:B------:R1:W-:Y:S04]  /*af90*/  STS [RZ], R22 ;  /* 0x00000016ff007388 */ /* 0x0003e80000000800 */
[----:B------:R1:W-:Y:S04]  /*afa0*/  STS [RZ], R22 ;  /* 0x00000016ff007388 */ /* 0x0003e80000000800 */
[----:B------:R1:W-:Y:S04]  /*afb0*/  STS [RZ], R22 ;  /* 0x00000016ff007388 */ /* 0x0003e80000000800 */
[----:B------:R1:W-:Y:S04]  /*afc0*/  STS [RZ], R22 ;  /* 0x00000016ff007388 */ /* 0x0003e80000000800 */
[----:B------:R1:W-:Y:S04]  /*afd0*/  STS [RZ], R22 ;  /* 0x00000016ff007388 */ /* 0x0003e80000000800 */
[----:B------:R1:W-:Y:S04]  /*afe0*/  STS [RZ], R22 ;  /* 0x00000016ff007388 */ /* 0x0003e80000000800 */
[----:B------:R1:W-:Y:S04]  /*aff0*/  STS.64 [RZ], R22 ;  /* 0x00000016ff007388 */ /* 0x0003e80000000a00 */
[----:B------:R1:W-:Y:S04]  /*b000*/  STS [0x4], R23 ;  /* 0x00000417ff007388 */ /* 0x0003e80000000800 */
[----:B------:R1:W-:Y:S04]  /*b010*/  STS [0x4], R23 ;  /* 0x00000417ff007388 */ /* 0x0003e80000000800 */
[----:B------:R1:W-:Y:S04]  /*b020*/  STS [0x4], R23 ;  /* 0x00000417ff007388 */ /* 0x0003e80000000800 */
[----:B------:R1:W-:Y:S04]  /*b030*/  STS [0x4], R23 ;  /* 0x00000417ff007388 */ /* 0x0003e80000000800 */
[----:B------:R1:W-:Y:S04]  /*b040*/  STS [0x4], R23 ;  /* 0x00000417ff007388 */ /* 0x0003e80000000800 */
[----:B------:R1:W-:Y:S04]  /*b050*/  STS [0x4], R23 ;  /* 0x00000417ff007388 */ /* 0x0003e80000000800 */
[----:B------:R1:W-:Y:S04]  /*b060*/  STS [0x4], R23 ;  /* 0x00000417ff007388 */ /* 0x0003e80000000800 */
[----:B------:R-:W-:Y:S06]  /*b070*/  BAR.SYNC.DEFER_BLOCKING 0x0 ;  /* 0x0000000000007b1d */ /* 0x000fec0000010000 */
[----:B------:R1:W0:Y:S04]  /*b080*/  LDS R2, [R52.X4] ;  /* 0x0000000034027984 */ /* 0x0002280000004800 */
[----:B------:R-:W-:Y:S06]  /*b090*/  BAR.SYNC.DEFER_BLOCKING 0x0 ;  /* 0x0000000000007b1d */ /* 0x000fec0000010000 */
[----:B------:R1:W-:Y:S04]  /*b0a0*/  STS [RZ], R6 ;  /* 0x00000006ff007388 */ /* 0x0003e80000000800 */
[----:B------:R1:W-:Y:S04]  /*b0b0*/  STS.64 [RZ], R6 ;  /* 0x00000006ff007388 */ /* 0x0003e80000000a00 */
[----:B------:R1:W-:Y:S04]  /*b0c0*/  STS [0x4], R7 ;  /* 0x00000407ff007388 */ /* 0x0003e80000000800 */
[----:B------:R-:W-:Y:S06]  /*b0d0*/  BAR.SYNC.DEFER_BLOCKING 0x0 ;  /* 0x0000000000007b1d */ /* 0x000fec0000010000 */
[----:B0-----:R1:W2:Y:S02]  /*b0e0*/  LDS R22, [R52.X4] ;  /* 0x0000000034167984 */ /* 0x0012a40000004800 */
.L_x_6:
[----:B------:R-:W-:Y:S01]  /*b0f0*/  LOP3.LUT R9, R8, 0x7f0, R3, 0xf8, !PT ;  /* 0x000007f008097812 */ /* 0x000fe200078ef803 */
[----:B-1----:R-:W-:Y:S01]  /*b100*/  IMAD.U32 R4, RZ, RZ, UR4 ;  /* 0x00000004ff047e24 */ /* 0x002fe2000f8e00ff */
[----:B------:R-:W-:Y:S01]  /*b110*/  CS2R R16, SRZ ;  /* 0x0000000000107805 */ /* 0x000fe2000001ff00 */
[----:B------:R-:W-:Y:S01]  /*b120*/  IMAD.MOV.U32 R27, RZ, RZ, 0x2 ;  /* 0x00000002ff1b7424 */ /* 0x000fe200078e00ff */
[----:B------:R-:W-:Y:S01]  /*b130*/  ISETP.GE.U32.AND P0, PT, R9, 0xc00, PT ;  /* 0x00000c000900780c */ /* 0x000fe20003f06070 */
[----:B------:R-:W-:Y:S01]  /*b140*/  IMAD R44, R21, 0xc00, R9 ;  /* 0x00000c00152c7824 */ /* 0x000fe200078e0209 */
[----:B------:R-:W-:-:S02]  /*b150*/  CS2R R18, SRZ ;  /* 0x0000000000127805 */ /* 0x000fc4000001ff00 */
[----:B------:R-:W-:Y:S01]  /*b160*/  ISETP.GE.U32.AND.EX P0, PT, R4, RZ, PT, P0 ;  /* 0x000000ff0400720c */ /* 0x000fe20003f06100 */
[----:B------:R-:W-:-:S03]  /*b170*/  IMAD.WIDE R4, R44, R27, c[0x0][0x178] ;  /* 0x00005e002c047625 */ /* 0x000fc600078e021b */
[----:B------:R-:W-:Y:S02]  /*b180*/  ISETP.LT.AND P1, PT, R21, 0x1010, !P0 ;  /* 0x000010101500780c */ /* 0x000fe40004721270 */
[----:B------:R-:W-:Y:S01]  /*b190*/  LOP3.LUT R23, R8, 0x8, R0, 0xfe, !PT ;  /* 0x0000000808177812 */ /* 0x000fe200078efe00 */
[----:B------:R-:W-:Y:S01]  /*b1a0*/  CS2R R12, SRZ ;  /* 0x00000000000c7805 */ /* 0x000fe2000001ff00 */
[----:B------:R-:W-:-:S03]  /*b1b0*/  CS2R R14, SRZ ;  /* 0x00000000000e7805 */ /* 0x000fc6000001ff00 */
[----:B------:R-:W-:-:S06]  /*b1c0*/  IMAD R6, R21, 0xc00, R23 ;  /* 0x00000c0015067824 */ /* 0x000fcc00078e0217 */
[----:B------:R0:W3:Y:S01]  /*b1d0*/  @P1 LDG.E.EF.128 R16, [R4.64] ;  /* 0x0000000604101981 */ /* 0x0000e2000c0e1d00 */
[----:B------:R-:W-:Y:S01]  /*b1e0*/  IMAD.WIDE R6, R6, R27, c[0x0][0x178] ;  /* 0x00005e0006067625 */ /* 0x000fe200078e021b */
[----:B------:R-:W-:-:S03]  /*b1f0*/  ISETP.LT.AND P0, PT, R20, 0x1010, !P0 ;  /* 0x000010101400780c */ /* 0x000fc60004701270 */
[----:B------:R-:W-:Y:S01]  /*b200*/  IMAD R45, R20, 0xc00, R9 ;  /* 0x00000c00142d7824 */ /* 0x000fe200078e0209 */
[----:B------:R1:W4:Y:S01]  /*b210*/  @P1 LDG.E.EF.128 R12, [R6.64] ;  /* 0x00000006060c1981 */ /* 0x000322000c0e1d00 */
[----:B------:R-:W-:Y:S01]  /*b220*/  CS2R R8, SRZ ;  /* 0x0000000000087805 */ /* 0x000fe2000001ff00 */
[----:B------:R-:W-:Y:S01]  /*b230*/  CS2R R10, SRZ ;  /* 0x00000000000a7805 */ /* 0x000fe2000001ff00 */
[----:B------:R-:W-:Y:S01]  /*b240*/  IMAD.WIDE R24, R45, R27, c[0x0][0x178] ;  /* 0x00005e002d187625 */ /* 0x000fe200078e021b */
[----:B0-----:R-:W-:-:S03]  /*b250*/  CS2R R4, SRZ ;  /* 0x0000000000047805 */ /* 0x001fc6000001ff00 */
[----:B------:R-:W-:Y:S02]  /*b260*/  IMAD R26, R20, 0xc00, R23 ;  /* 0x00000c00141a7824 */ /* 0x000fe400078e0217 */
[----:B------:R0:W5:Y:S01]  /*b270*/  @P0 LDG.E.EF.128 R8, [R24.64] ;  /* 0x0000000618080981 */ /* 0x000162000c0e1d00 */
[----:B-1----:R-:W-:Y:S01]  /*b280*/  CS2R R6, SRZ ;  /* 0x0000000000067805 */ /* 0x002fe2000001ff00 */
[----:B------:R-:W-:-:S05]  /*b290*/  IMAD.WIDE R26, R26, R27, c[0x0][0x178] ;  /* 0x00005e001a1a7625 */ /* 0x000fca00078e021b */
[----:B--2---:R1:W2:Y:S01]  /*b2a0*/  @P0 LDG.E.EF.128 R4, [R26.64] ;  /* 0x000000061a040981 */ /* 0x0042a2000c0e1d00 */
[C---:B---3--:R-:W-:Y:S01]  /*b2b0*/  IMAD.U32 R23, R16.reuse, 0x10000, RZ ;  /* 0x0001000010177824 */ /* 0x048fe200078e00ff */
[----:B------:R-:W-:Y:S01]  /*b2c0*/  PRMT R16, R16, 0x7632, R16 ;  /* 0x0000763210107816 */ /* 0x000fe20000000010 */
[C---:B0-----:R-:W-:Y:S01]  /*b2d0*/  IMAD.U32 R25, R18.reuse, 0x10000, RZ ;  /* 0x0001000012197824 */ /* 0x041fe200078e00ff */
[----:B------:R-:W-:Y:S01]  /*b2e0*/  PRMT R18, R18, 0x7632, R18 ;  /* 0x0000763212127816 */ /* 0x000fe20000000012 */
[C---:B------:R-:W-:Y:S01]  /*b2f0*/  FMUL R28, R2.reuse, R23 ;  /* 0x00000017021c7220 */ /* 0x040fe20000400000 */
[C---:B------:R-:W-:Y:S01]  /*b300*/  IMAD.U32 R23, R17.reuse, 0x10000, RZ ;  /* 0x0001000011177824 */ /* 0x040fe200078e00ff */
[C---:B------:R-:W-:Y:S01]  /*b310*/  FMUL R29, R2.reuse, R25 ;  /* 0x00000019021d7220 */ /* 0x040fe20000400000 */
[----:B------:R-:W-:Y:S01]  /*b320*/  PRMT R17, R17, 0x7632, R17 ;  /* 0x0000763211117816 */ /* 0x000fe20000000011 */
[----:B------:R-:W0:Y:S01]  /*b330*/  FRND R30, R28 ;  /* 0x0000001c001e7307 */ /* 0x000e220000201000 */
[----:B------:R-:W-:Y:S01]  /*b340*/  FMUL R24, R2, R23 ;  /* 0x0000001702187220 */ /* 0x000fe20000400000 */
[C---:B------:R-:W-:Y:S01]  /*b350*/  IMAD.U32 R23, R19.reuse, 0x10000, RZ ;  /* 0x0001000013177824 */ /* 0x040fe200078e00ff */
[----:B------:R-:W-:Y:S01]  /*b360*/  PRMT R19, R19, 0x7632, R19 ;  /* 0x0000763213137816 */ /* 0x000fe20000000013 */
[----:B------:R-:W-:-:S02]  /*b370*/  IMAD.U32 R17, R17, 0x10000, RZ ;  /* 0x0001000011117824 */ /* 0x000fc400078e00ff */
[----:B-1----:R-:W-:Y:S01]  /*b380*/  FMUL R26, R2, R23 ;  /* 0x00000017021a7220 */ /* 0x002fe20000400000 */
[C---:B----4-:R-:W-:Y:S01]  /*b390*/  IMAD.U32 R23, R13.reuse, 0x10000, RZ ;  /* 0x000100000d177824 */ /* 0x050fe200078e00ff */
[----:B------:R1:W3:Y:S01]  /*b3a0*/  FRND R31, R24 ;  /* 0x00000018001f7307 */ /* 0x0002e20000201000 */
[C---:B------:R-:W-:Y:S01]  /*b3b0*/  IMAD.U32 R25, R12.reuse, 0x10000, RZ ;  /* 0x000100000c197824 */ /* 0x040fe200078e00ff */
[----:B------:R-:W-:Y:S01]  /*b3c0*/  PRMT R13, R13, 0x7632, R13 ;  /* 0x000076320d0d7816 */ /* 0x000fe2000000000d */
[----:B------:R-:W-:Y:S01]  /*b3d0*/  IMAD.U32 R19, R19, 0x10000, RZ ;  /* 0x0001000013137824 */ /* 0x000fe200078e00ff */
[----:B------:R-:W-:Y:S01]  /*b3e0*/  PRMT R12, R12, 0x7632, R12 ;  /* 0x000076320c0c7816 */ /* 0x000fe2000000000c */
[----:B------:R-:W-:Y:S01]  /*b3f0*/  FMUL R27, R2, R25 ;  /* 0x00000019021b7220 */ /* 0x000fe20000400000 */
[C---:B------:R-:W-:Y:S01]  /*b400*/  IMAD.U32 R25, R14.reuse, 0x10000, RZ ;  /* 0x000100000e197824 */ /* 0x040fe200078e00ff */
[----:B------:R-:W-:Y:S01]  /*b410*/  PRMT R14, R14, 0x7632, R14 ;  /* 0x000076320e0e7816 */ /* 0x000fe2000000000e */
[----:B------:R4:W-:Y:S01]  /*b420*/  FRND R33, R26 ;  /* 0x0000001a00217307 */ /* 0x0009e20000201000 */
[----:B-1----:R-:W-:Y:S01]  /*b430*/  FMUL R24, R2, R23 ;  /* 0x0000001702187220 */ /* 0x002fe20000400000 */
[----:B------:R-:W-:Y:S01]  /*b440*/  IMAD.U32 R23, R15, 0x10000, RZ ;  /* 0x000100000f177824 */ /* 0x000fe200078e00ff */
[----:B0-----:R-:W-:Y:S01]  /*b450*/  FSETP.GT.AND P3, PT, R30, -127, PT ;  /* 0xc2fe00001e00780b */ /* 0x001fe20003f64000 */
[C---:B------:R-:W-:Y:S01]  /*b460*/  FMUL R28, R2.reuse, R25 ;  /* 0x00000019021c7220 */ /* 0x040fe20000400000 */
[----:B------:R-:W-:Y:S01]  /*b470*/  IMAD.U32 R13, R13, 0x10000, RZ ;  /* 0x000100000d0d7824 */ /* 0x000fe200078e00ff */
[----:B------:R-:W-:Y:S01]  /*b480*/  FMUL R19, R2, R19 ;  /* 0x0000001302137220 */ /* 0x000fe20000400000 */
[----:B-----5:R-:W-:Y:S01]  /*b490*/  IMAD.U32 R25, R8, 0x10000, RZ ;  /* 0x0001000008197824 */ /* 0x020fe200078e00ff */
[----:B------:R0:W-:Y:S01]  /*b4a0*/  FRND R35, R24 ;  /* 0x0000001800237307 */ /* 0x0001e20000201000 */
[----:B----4-:R-:W-:Y:S01]  /*b4b0*/  FMUL R26, R2, R23 ;  /* 0x00000017021a7220 */ /* 0x010fe20000400000 */
[----:B------:R-:W-:Y:S01]  /*b4c0*/  IMAD.U32 R23, R9, 0x10000, RZ ;  /* 0x0001000009177824 */ /* 0x000fe200078e00ff */
[----:B---3--:R-:W-:-:S02]  /*b4d0*/  FSETP.GT.AND P2, PT, R31, -127, PT ;  /* 0xc2fe00001f00780b */ /* 0x008fc40003f44000 */
[----:B------:R-:W-:Y:S02]  /*b4e0*/  PRMT R9, R9, 0x7632, R9 ;  /* 0x0000763209097816 */ /* 0x000fe40000000009 */
[----:B------:R-:W-:Y:S01]  /*b4f0*/  PRMT R8, R8, 0x7632, R8 ;  /* 0x0000763208087816 */ /* 0x000fe20000000008 */
[----:B------:R1:W-:Y:S01]  /*b500*/  FRND R37, R26 ;  /* 0x0000001a00257307 */ /* 0x0003e20000201000 */
[----:B0-----:R-:W-:Y:S01]  /*b510*/  FMUL R24, R22, R23 ;  /* 0x0000001716187220 */ /* 0x001fe20000400000 */
[----:B------:R-:W-:Y:S01]  /*b520*/  IMAD.U32 R23, R11, 0x10000, RZ ;  /* 0x000100000b177824 */ /* 0x000fe200078e00ff */
[----:B------:R-:W-:Y:S01]  /*b530*/  PRMT R15, R15, 0x7632, R15 ;  /* 0x000076320f0f7816 */ /* 0x000fe2000000000f */
[----:B------:R-:W-:Y:S01]  /*b540*/  IMAD.U32 R9, R9, 0x10000, RZ ;  /* 0x0001000009097824 */ /* 0x000fe200078e00ff */
[----:B------:R-:W-:-:S03]  /*b550*/  PRMT R11, R11, 0x7632, R11 ;  /* 0x000076320b0b7816 */ /* 0x000fc6000000000b */
[----:B------:R0:W-:Y:S01]  /*b560*/  FRND R38, R24 ;  /* 0x0000001800267307 */ /* 0x0001e20000201000 */
[C---:B-1----:R-:W-:Y:S01]  /*b570*/  FMUL R26, R22.reuse, R23 ;  /* 0x00000017161a7220 */ /* 0x042fe20000400000 */
[C---:B--2---:R-:W-:Y:S01]  /*b580*/  IMAD.U32 R23, R5.reuse, 0x10000, RZ ;  /* 0x0001000005177824 */ /* 0x044fe200078e00ff */
[----:B------:R-:W-:Y:S01]  /*b590*/  PRMT R5, R5, 0x7632, R5 ;  /* 0x0000763205057816 */ /* 0x000fe20000000005 */
[----:B------:R-:W-:Y:S02]  /*b5a0*/  IMAD.U32 R15, R15, 0x10000, RZ ;  /* 0x000100000f0f7824 */ /* 0x000fe400078e00ff */
[----:B------:R-:W-:Y:S02]  /*b5b0*/  IMAD.U32 R11, R11, 0x10000, RZ ;  /* 0x000100000b0b7824 */ /* 0x000fe400078e00ff */
[----:B------:R1:W-:Y:S01]  /*b5c0*/  FRND R39, R26 ;  /* 0x0000001a00277307 */ /* 0x0003e20000201000 */
[----:B0-----:R-:W-:Y:S01]  /*b5d0*/  FMUL R24, R22, R23 ;  /* 0x0000001716187220 */ /* 0x001fe20000400000 */
[----:B------:R-:W-:Y:S01]  /*b5e0*/  IMAD.U32 R23, R7, 0x10000, RZ ;  /* 0x0001000007177824 */ /* 0x000fe200078e00ff */
[----:B------:R-:W-:Y:S01]  /*b5f0*/  FMUL R15, R2, R15 ;  /* 0x0000000f020f7220 */ /* 0x000fe20000400000 */
[----:B------:R-:W-:Y:S01]  /*b600*/  IMAD.U32 R5, R5, 0x10000, RZ ;  /* 0x0001000005057824 */ /* 0x000fe200078e00ff */
[----:B------:R-:W-:Y:S01]  /*b610*/  FMUL R11, R22, R11 ;  /* 0x0000000b160b7220 */ /* 0x000fe20000400000 */
[----:B------:R-:W-:-:S02]  /*b620*/  PRMT R7, R7, 0x7632, R7 ;  /* 0x0000763207077816 */ /* 0x000fc40000000007 */
[----:B------:R0:W-:Y:S01]  /*b630*/  FRND R32, R29 ;  /* 0x0000001d00207307 */ /* 0x0001e20000201000 */
[----:B-1----:R-:W-:Y:S01]  /*b640*/  FMUL R26, R22, R23 ;  /* 0x00000017161a7220 */ /* 0x002fe20000400000 */
[----:B------:R-:W-:Y:S01]  /*b650*/  IMAD.U32 R23, R16, 0x10000, RZ ;  /* 0x0001000010177824 */ /* 0x000fe200078e00ff */
[----:B------:R-:W-:Y:S01]  /*b660*/  FMUL R16, R2, R17 ;  /* 0x0000001102107220 */ /* 0x000fe20000400000 */
[----:B------:R-:W-:Y:S01]  /*b670*/  IMAD.U32 R17, R18, 0x10000, RZ ;  /* 0x0001000012117824 */ /* 0x000fe200078e00ff */
[----:B------:R-:W-:Y:S01]  /*b680*/  FMUL R5, R22, R5 ;  /* 0x0000000516057220 */ /* 0x000fe20000400000 */
[C---:B------:R-:W-:Y:S01]  /*b690*/  FMUL R23, R2.reuse, R23 ;  /* 0x0000001702177220 */ /* 0x040fe20000400000 */
[----:B------:R-:W-:Y:S01]  /*b6a0*/  IMAD.U32 R7, R7, 0x10000, RZ ;  /* 0x0001000007077824 */ /* 0x000fe200078e00ff */
[----:B------:R-:W-:Y:S01]  /*b6b0*/  FMUL R18, R2, R17 ;  /* 0x0000001102127220 */ /* 0x000fe20000400000 */
[----:B------:R-:W-:Y:S01]  /*b6c0*/  FRND R16, R16 ;  /* 0x0000001000107307 */ /* 0x000fe20000201000 */
[----:B------:R-:W-:Y:S01]  /*b6d0*/  IMAD.U32 R17, R12, 0x10000, RZ ;  /* 0x000100000c117824 */ /* 0x000fe200078e00ff */
[----:B------:R-:W-:Y:S01]  /*b6e0*/  FMUL R12, R2, R13 ;  /* 0x0000000d020c7220 */ /* 0x000fe20000400000 */
[----:B0-----:R-:W-:Y:S01]  /*b6f0*/  FMUL R29, R22, R25 ;  /* 0x00000019161d7220 */ /* 0x001fe20000400000 */
[----:B------:R-:W-:Y:S01]  /*b700*/  IMAD.U32 R13, R14, 0x10000, RZ ;  /* 0x000100000e0d7824 */ /* 0x000fe200078e00ff */
[----:B------:R-:W-:Y:S01]  /*b710*/  FMUL R17, R2, R17 ;  /* 0x0000001102117220 */ /* 0x000fe20000400000 */
[C---:B------:R-:W-:Y:S01]  /*b720*/  IMAD.U32 R25, R10.reuse, 0x10000, RZ ;  /* 0x000100000a197824 */ /* 0x040fe200078e00ff */
[----:B------:R-:W-:Y:S01]  /*b730*/  PRMT R10, R10, 0x7632, R10 ;  /* 0x000076320a0a7816 */ /* 0x000fe2000000000a */
[----:B------:R-:W0:Y:S01]  /*b740*/  FRND R23, R23 ;  /* 0x0000001700177307 */ /* 0x000e220000201000 */
[----:B------:R-:W-:Y:S01]  /*b750*/  FMUL R14, R2, R13 ;  /* 0x0000000d020e7220 */ /* 0x000fe20000400000 */
[----:B------:R-:W-:Y:S01]  /*b760*/  IMAD.U32 R13, R8, 0x10000, RZ ;  /* 0x00010000080d7824 */ /* 0x000fe200078e00ff */
[----:B------:R-:W-:Y:S01]  /*b770*/  FMUL R8, R22, R9 ;  /* 0x0000000916087220 */ /* 0x000fe20000400000 */
[----:B------:R-:W-:Y:S01]  /*b780*/  IMAD.U32 R9, R10, 0x10000, RZ ;  /* 0x000100000a097824 */ /* 0x000fe200078e00ff */
[C---:B------:R-:W-:Y:S01]  /*b790*/  FMUL R7, R22.reuse, R7 ;  /* 0x0000000716077220 */ /* 0x040fe20000400000 */
[----:B------:R-:W-:-:S02]  /*b7a0*/  FMUL R13, R22, R13 ;  /* 0x0000000d160d7220 */ /* 0x000fc40000400000 */
[----:B------:R-:W-:Y:S01]  /*b7b0*/  FRND R18, R18 ;  /* 0x0000001200127307 */ /* 0x000fe20000201000 */
[----:B------:R-:W-:Y:S01]  /*b7c0*/  FMUL R9, R22, R9 ;  /* 0x0000000916097220 */ /* 0x000fe20000400000 */
[----:B0-----:R-:W-:-:S06]  /*b7d0*/  FSETP.GT.AND P4, PT, R23, -127, PT ;  /* 0xc2fe00001700780b */ /* 0x001fcc0003f84000 */
[----:B------:R-:W-:Y:S01]  /*b7e0*/  FRND R19, R19 ;  /* 0x0000001300137307 */ /* 0x000fe20000201000 */
[----:B------:R-:W-:-:S07]  /*b7f0*/  FSETP.NAN.AND P5, PT, R23, R23, PT ;  /* 0x000000171700720b */ /* 0x000fce0003fa8000 */
[----:B------:R0:W-:Y:S01]  /*b800*/  FRND R34, R27 ;  /* 0x0000001b00227307 */ /* 0x0001e20000201000 */
[----:B------:R-:W-:Y:S02]  /*b810*/  @!P4 FSEL R23, R23, -127, P5 ;  /* 0xc2fe00001717c808 */ /* 0x000fe40002800000 */
[----:B------:R-:W-:-:S05]  /*b820*/  FSETP.NAN.AND P4, PT, R30, R30, PT ;  /* 0x0000001e1e00720b */ /* 0x000fca0003f88000 */
[----:B------:R-:W1:Y:S01]  /*b830*/  F2I.S16.TRUNC.NTZ R40, R23 ;  /* 0x0000001700287305 */ /* 0x000e62000020e900 */
[----:B------:R-:W-:Y:S01]  /*b840*/  FSETP.GEU.AND P6, PT, R23, 127, PT ;  /* 0x42fe00001700780b */ /* 0x000fe20003fce000 */
[----:B0-----:R-:W-:Y:S01]  /*b850*/  FMUL R27, R22, R25 ;  /* 0x00000019161b7220 */ /* 0x001fe20000400000 */
[----:B------:R-:W-:Y:S01]  /*b860*/  @!P3 FSEL R30, R30, -127, P4 ;  /* 0xc2fe00001e1eb808 */ /* 0x000fe20002000000 */
[----:B------:R-:W-:Y:S01]  /*b870*/  IMAD.U32 R25, R4, 0x10000, RZ ;  /* 0x0001000004197824 */ /* 0x000fe200078e00ff */
[----:B------:R-:W-:Y:S02]  /*b880*/  FSETP.GT.AND P3, PT, R32, -127, PT ;  /* 0xc2fe00002000780b */ /* 0x000fe40003f64000 */
[C---:B------:R-:W-:Y:S01]  /*b890*/  FSETP.NAN.AND P4, PT, R31.reuse, R31, PT ;  /* 0x0000001f1f00720b */ /* 0x040fe20003f88000 */
[----:B------:R-:W0:Y:S01]  /*b8a0*/  F2I.S16.TRUNC.NTZ R41, R30 ;  /* 0x0000001e00297305 */ /* 0x000e22000020e900 */
[----:B------:R-:W-:Y:S02]  /*b8b0*/  FSETP.NAN.AND P5, PT, R30, R30, PT ;  /* 0x0000001e1e00720b */ /* 0x000fe40003fa8000 */
[----:B------:R-:W-:-:S02]  /*b8c0*/  @!P2 FSEL R31, R31, -127, P4 ;  /* 0xc2fe00001f1fa808 */ /* 0x000fc40002000000 */
[----:B------:R-:W-:Y:S02]  /*b8d0*/  FSETP.NAN.AND P2, PT, R32, R32, PT ;  /* 0x000000202000720b */ /* 0x000fe40003f48000 */
[----:B------:R-:W-:Y:S01]  /*b8e0*/  FSETP.GEU.AND P4, PT, R30, 127, PT ;  /* 0x42fe00001e00780b */ /* 0x000fe20003f8e000 */
[----:B------:R-:W2:Y:S01]  /*b8f0*/  F2I.S16.TRUNC.NTZ R42, R31 ;  /* 0x0000001f002a7305 */ /* 0x000ea2000020e900 */
[----:B-1----:R-:W-:Y:S02]  /*b900*/  LOP3.LUT R40, R40, 0xffff, RZ, 0xc0, !PT ;  /* 0x0000ffff28287812 */ /* 0x002fe400078ec0ff */
[----:B------:R-:W-:Y:S02]  /*b910*/  @!P3 FSEL R32, R32, -127, P2 ;  /* 0xc2fe00002020b808 */ /* 0x000fe40001000000 */
[----:B------:R-:W-:Y:S02]  /*b920*/  FSETP.GT.AND P2, PT, R16, -127, PT ;  /* 0xc2fe00001000780b */ /* 0x000fe40003f44000 */
[----:B------:R-:W-:Y:S01]  /*b930*/  FSETP.NAN.AND P3, PT, R23, R23, PT ;  /* 0x000000171700720b */ /* 0x000fe20003f68000 */
[----:B------:R-:W1:Y:S01]  /*b940*/  F2I.S16.TRUNC.NTZ R30, R32 ;  /* 0x00000020001e7305 */ /* 0x000e62000020e900 */
[----:B0-----:R-:W-:-:S02]  /*b950*/  LOP3.LUT R41, R41, 0xffff, RZ, 0xc0, !PT ;  /* 0x0000ffff29297812 */ /* 0x001fc400078ec0ff */
[----:B------:R-:W-:Y:S02]  /*b960*/  @P6 SEL R40, R40, 0x7f, P3 ;  /* 0x0000007f28286807 */ /* 0x000fe40001800000 */
[----:B------:R-:W-:Y:S02]  /*b970*/  FSETP.GEU.AND P3, PT, R31, 127, PT ;  /* 0x42fe00001f00780b */ /* 0x000fe40003f6e000 */
[----:B------:R-:W-:Y:S01]  /*b980*/  @P4 SEL R41, R41, 0x7f, P5 ;  /* 0x0000007f29294807 */ /* 0x000fe20002800000 */
[----:B------:R0:W-:Y:S01]  /*b990*/  FRND R10, R9 ;  /* 0x00000009000a7307 */ /* 0x0001e20000201000 */
[----:B------:R-:W-:Y:S02]  /*b9a0*/  FSETP.NAN.AND P6, PT, R16, R16, PT ;  /* 0x000000101000720b */ /* 0x000fe40003fc8000 */
[----:B------:R-:W-:Y:S02]  /*b9b0*/  FSETP.GT.AND P5, PT, R18, -127, PT ;  /* 0xc2fe00001200780b */ /* 0x000fe40003fa4000 */
[----:B------:R-:W-:-:S02]  /*b9c0*/  @!P2 FSEL R16, R16, -127, P6 ;  /* 0xc2fe00001010a808 */ /* 0x000fc40003000000 */
[----:B------:R-:W-:Y:S01]  /*b9d0*/  FSETP.GEU.AND P2, PT, R32, 127, PT ;  /* 0x42fe00002000780b */ /* 0x000fe20003f4e000 */
[----:B------:R-:W-:Y:S01]  /*b9e0*/  FRND R17, R17 ;  /* 0x0000001100117307 */ /* 0x000fe20000201000 */
[----:B------:R-:W-:Y:S02]  /*b9f0*/  PRMT R4, R4, 0x7632, R4 ;  /* 0x0000763204047816 */ /* 0x000fe40000000004 */
[----:B------:R-:W-:Y:S02]  /*ba00*/  FSETP.NAN.AND P4, PT, R31, R31, PT ;  /* 0x0000001f1f00720b */ /* 0x000fe40003f88000 */
[----:B--2---:R-:W-:Y:S01]  /*ba10*/  LOP3.LUT R23, R42, 0xffff, RZ, 0xc0, !PT ;  /* 0x0000ffff2a177812 */ /* 0x004fe200078ec0ff */
[----:B0-----:R-:W-:Y:S01]  /*ba20*/  IMAD.U32 R9, R4, 0x10000, RZ ;  /* 0x0001000004097824 */ /* 0x001fe200078e00ff */
[----:B------:R-:W-:Y:S01]  /*ba30*/  FSETP.NAN.AND P6, PT, R18, R18, PT ;  /* 0x000000121200720b */ /* 0x000fe20003fc8000 */
[----:B------:R-:W0:Y:S01]  /*ba40*/  F2I.S16.TRUNC.NTZ R4, R16 ;  /* 0x0000001000047305 */ /* 0x000e22000020e900 */
[----:B------:R-:W-:Y:S01]  /*ba50*/  @P3 SEL R23, R23, 0x7f, P4 ;  /* 0x0000007f17173807 */ /* 0x000fe20002000000 */
[----:B------:R-:W-:Y:S01]  /*ba60*/  FMUL R9, R22, R9 ;  /* 0x0000000916097220 */ /* 0x000fe20000400000 */
[----:B------:R-:W-:-:S02]  /*ba70*/  FSETP.GT.AND P3, PT, R33, -127, PT ;  /* 0xc2fe00002100780b */ /* 0x000fc40003f64000 */
[----:B------:R-:W-:Y:S02]  /*ba80*/  @!P5 FSEL R18, R18, -127, P6 ;  /* 0xc2fe00001212d808 */ /* 0x000fe40003000000 */
[----:B------:R-:W-:Y:S01]  /*ba90*/  FSETP.GT.AND P4, PT, R19, -127, PT ;  /* 0xc2fe00001300780b */ /* 0x000fe20003f84000 */
[----:B------:R-:W-:Y:S01]  /*baa0*/  FRND R12, R12 ;  /* 0x0000000c000c7307 */ /* 0x000fe20000201000 */
[----:B------:R-:W-:Y:S02]  /*bab0*/  FSETP.NAN.AND P6, PT, R32, R32, PT ;  /* 0x000000202000720b */ /* 0x000fe40003fc8000 */
[----:B-1----:R-:W-:Y:S02]  /*bac0*/  LOP3.LUT R43, R30, 0xffff, RZ, 0xc0, !PT ;  /* 0x0000ffff1e2b7812 */ /* 0x002fe400078ec0ff */
[----:B------:R-:W-:Y:S02]  /*bad0*/  FSETP.NAN.AND P5, PT, R33, R33, PT ;  /* 0x000000212100720b */ /* 0x000fe40003fa8000 */
[----:B------:R-:W-:Y:S01]  /*bae0*/  @P2 SEL R43, R43, 0x7f, P6 ;  /* 0x0000007f2b2b2807 */ /* 0x000fe20003000000 */
[----:B------:R-:W1:Y:S01]  /*baf0*/  F2I.S16.TRUNC.NTZ R30, R18 ;  /* 0x00000012001e7305 */ /* 0x000e62000020e900 */
[----:B------:R-:W-:-:S02]  /*bb00*/  FSETP.GEU.AND P2, PT, R16, 127, PT ;  /* 0x42fe00001000780b */ /* 0x000fc40003f4e000 */
[----:B------:R-:W-:Y:S02]  /*bb10*/  FSETP.NAN.AND P6, PT, R19, R19, PT ;  /* 0x000000131300720b */ /* 0x000fe40003fc8000 */
[----:B------:R-:W-:Y:S02]  /*bb20*/  @!P3 FSEL R33, R33, -127, P5 ;  /* 0xc2fe00002121b808 */ /* 0x000fe40002800000 */
[----:B------:R-:W-:Y:S01]  /*bb30*/  FSETP.GT.AND P3, PT, R34, -127, PT ;  /* 0xc2fe00002200780b */ /* 0x000fe20003f64000 */
[----:B------:R2:W-:Y:S01]  /*bb40*/  FRND R36, R28 ;  /* 0x0000001c00247307 */ /* 0x0005e20000201000 */
[----:B------:R-:W-:Y:S02]  /*bb50*/  FSETP.NAN.AND P5, PT, R16, R16, PT ;  /* 0x000000101000720b */ /* 0x000fe40003fa8000 */
[----:B------:R-:W-:Y:S02]  /*bb60*/  @!P4 FSEL R19, R19, -127, P6 ;  /* 0xc2fe00001313c808 */ /* 0x000fe40003000000 */
[----:B------:R-:W-:-:S02]  /*bb70*/  FSETP.GEU.AND P4, PT, R18, 127, PT ;  /* 0x42fe00001200780b */ /* 0x000fc40003f8e000 */
[----:B0-----:R-:W-:Y:S01]  /*bb80*/  LOP3.LUT R16, R4, 0xffff, RZ, 0xc0, !PT ;  /* 0x0000ffff04107812 */ /* 0x001fe200078ec0ff */
[----:B------:R-:W0:Y:S01]  /*bb90*/  F2I.S16.TRUNC.NTZ R31, R33 ;  /* 0x00000021001f7305 */ /* 0x000e22000020e900 */
[----:B------:R-:W-:Y:S01]  /*bba0*/  FSETP.NAN.AND P6, PT, R34, R34, PT ;  /* 0x000000222200720b */ /* 0x000fe20003fc8000 */
[----:B--2---:R-:W-:Y:S01]  /*bbb0*/  FMUL R28, R22, R25 ;  /* 0x00000019161c7220 */ /* 0x004fe20000400000 */
[----:B------:R-:W-:Y:S01]  /*bbc0*/  @P2 SEL R16, R16, 0x7f, P5 ;  /* 0x0000007f10102807 */ /* 0x000fe20002800000 */
[----:B------:R-:W-:Y:S01]  /*bbd0*/  IMAD.U32 R25, R6, 0x10000, RZ ;  /* 0x0001000006197824 */ /* 0x000fe200078e00ff */
[----:B------:R-:W-:Y:S02]  /*bbe0*/  FSETP.GT.AND P2, PT, R35, -127, PT ;  /* 0xc2fe00002300780b */ /* 0x000fe40003f44000 */
[----:B------:R-:W-:Y:S01]  /*bbf0*/  FSETP.NAN.AND P5, PT, R18, R18, PT ;  /* 0x000000121200720b */ /* 0x000fe20003fa8000 */
[----:B------:R-:W2:Y:S01]  /*bc00*/  F2I.S16.TRUNC.NTZ R4, R19 ;  /* 0x0000001300047305 */ /* 0x000ea2000020e900 */
[----:B-1----:R-:W-:Y:S01]  /*bc10*/  LOP3.LUT R30, R30, 0xffff, RZ, 0xc0, !PT ;  /* 0x0000ffff1e1e7812 */ /* 0x002fe200078ec0ff */
[----:B------:R-:W-:Y:S01]  /*bc20*/  FMUL R25, R22, R25 ;  /* 0x0000001916197220 */ /* 0x000fe20000400000 */
[----:B------:R-:W-:-:S02]  /*bc30*/  @!P3 FSEL R34, R34, -127, P6 ;  /* 0xc2fe00002222b808 */ /* 0x000fc40003000000 */
[----:B------:R-:W-:Y:S02]  /*bc40*/  FSETP.GEU.AND P3, PT, R33, 127, PT ;  /* 0x42fe00002100780b */ /* 0x000fe40003f6e000 */
[----:B------:R-:W-:Y:S01]  /*bc50*/  @P4 SEL R30, R30, 0x7f, P5 ;  /* 0x0000007f1e1e4807 */ /* 0x000fe20002800000 */
[----:B------:R-:W1:Y:S01]  /*bc60*/  F2I.S16.TRUNC.NTZ R32, R34 ;  /* 0x0000002200207305 */ /* 0x000e62000020e900 */
[----:B------:R-:W-:Y:S02]  /*bc70*/  FSETP.NAN.AND P5, PT, R35, R35, PT ;  /* 0x000000232300720b */ /* 0x000fe40003fa8000 */
[----:B------:R-:W-:Y:S02]  /*bc80*/  FSETP.GEU.AND P4, PT, R19, 127, PT ;  /* 0x42fe00001300780b */ /* 0x000fe40003f8e000 */
[----:B------:R-:W-:Y:S02]  /*bc90*/  @!P2 FSEL R35, R35, -127, P5 ;  /* 0xc2fe00002323a808 */ /* 0x000fe40002800000 */
[----:B------:R-:W-:Y:S01]  /*bca0*/  FSETP.GT.AND P2, PT, R17, -127, PT ;  /* 0xc2fe00001100780b */ /* 0x000fe20003f44000 */
[----:B------:R-:W-:Y:S01]  /*bcb0*/  FRND R14, R14 ;  /* 0x0000000e000e7307 */ /* 0x000fe20000201000 */
[----:B------:R-:W-:-:S02]  /*bcc0*/  FSETP.NAN.AND P6, PT, R33, R33, PT ;  /* 0x000000212100720b */ /* 0x000fc40003fc8000 */
[----:B0-----:R-:W-:Y:S02]  /*bcd0*/  LOP3.LUT R31, R31, 0xffff, RZ, 0xc0, !PT ;  /* 0x0000ffff1f1f7812 */ /* 0x001fe400078ec0ff */
[----:B------:R-:W-:Y:S02]  /*bce0*/  FSETP.NAN.AND P5, PT, R19, R19, PT ;  /* 0x000000131300720b */ /* 0x000fe40003fa8000 */
[----:B--2---:R-:W-:Y:S01]  /*bcf0*/  LOP3.LUT R18, R4, 0xffff, RZ, 0xc0, !PT ;  /* 0x0000ffff04127812 */ /* 0x004fe200078ec0ff */
[----:B------:R-:W0:Y:S01]  /*bd00*/  F2I.S16.TRUNC.NTZ R33, R35 ;  /* 0x0000002300217305 */ /* 0x000e22000020e900 */
[----:B------:R-:W-:Y:S02]  /*bd10*/  @P3 SEL R31, R31, 0x7f, P6 ;  /* 0x0000007f1f1f3807 */ /* 0x000fe40003000000 */
[----:B------:R-:W-:Y:S02]  /*bd20*/  FSETP.GEU.AND P3, PT, R34, 127, PT ;  /* 0x42fe00002200780b */ /* 0x000fe40003f6e000 */
[----:B------:R-:W-:-:S02]  /*bd30*/  @P4 SEL R18, R18, 0x7f, P5 ;  /* 0x0000007f12124807 */ /* 0x000fc40002800000 */
[C---:B------:R-:W-:Y:S01]  /*bd40*/  FSETP.NAN.AND P6, PT, R17.reuse, R17, PT ;  /* 0x000000111100720b */ /* 0x040fe20003fc8000 */
[----:B------:R-:W-:Y:S01]  /*bd50*/  FRND R4, R5 ;  /* 0x0000000500047307 */ /* 0x000fe20000201000 */
[----:B------:R-:W-:Y:S02]  /*bd60*/  FSETP.GT.AND P5, PT, R12, -127, PT ;  /* 0xc2fe00000c00780b */ /* 0x000fe40003fa4000 */
[----:B------:R-:W-:Y:S02]  /*bd70*/  @!P2 FSEL R17, R17, -127, P6 ;  /* 0xc2fe00001111a808 */ /* 0x000fe40003000000 */
[----:B------:R-:W-:Y:S02]  /*bd80*/  FSETP.GEU.AND P2, PT, R35, 127, PT ;  /* 0x42fe00002300780b */ /* 0x000fe40003f4e000 */
[----:B------:R-:W-:Y:S01]  /*bd90*/  FSETP.NAN.AND P4, PT, R34, R34, PT ;  /* 0x000000222200720b */ /* 0x000fe20003f88000 */
[----:B------:R-:W2:Y:S01]  /*bda0*/  F2I.S16.TRUNC.NTZ R19, R17 ;  /* 0x0000001100137305 */ /* 0x000ea2000020e900 */
[----:B-1----:R-:W-:-:S02]  /*bdb0*/  LOP3.LUT R32, R32, 0xffff, RZ, 0xc0, !PT ;  /* 0x0000ffff20207812 */ /* 0x002fc400078ec0ff */
[----:B------:R-:W-:Y:S02]  /*bdc0*/  FSETP.NAN.AND P6, PT, R12, R12, PT ;  /* 0x0000000c0c00720b */ /* 0x000fe40003fc8000 */
[----:B------:R-:W-:Y:S02]  /*bdd0*/  @P3 SEL R32, R32, 0x7f, P4 ;  /* 0x0000007f20203807 */ /* 0x000fe40002000000 */
[----:B------:R-:W-:Y:S01]  /*bde0*/  FSETP.GT.AND P4, PT, R37, -127, PT ;  /* 0xc2fe00002500780b */ /* 0x000fe20003f84000 */
[----:B------:R-:W1:Y:S01]  /*bdf0*/  FRND R15, R15 ;  /* 0x0000000f000f7307 */ /* 0x000e620000201000 */
[----:B------:R-:W-:Y:S02]  /*be00*/  @!P5 FSEL R12, R12, -127, P6 ;  /* 0xc2fe00000c0cd808 */ /* 0x000fe40003000000 */
[----:B------:R-:W-:Y:S02]  /*be10*/  FSETP.GT.AND P3, PT, R36, -127, PT ;  /* 0xc2fe00002400780b */ /* 0x000fe40003f64000 */
[----:B------:R-:W-:-:S02]  /*be20*/  FSETP.NAN.AND P6, PT, R35, R35, PT ;  /* 0x000000232300720b */ /* 0x000fc40003fc8000 */
[----:B0-----:R-:W-:Y:S01]  /*be30*/  LOP3.LUT R33, R33, 0xffff, RZ, 0xc0, !PT ;  /* 0x0000ffff21217812 */ /* 0x001fe200078ec0ff */
[----:B------:R-:W0:Y:S01]  /*be40*/  F2I.S16.TRUNC.NTZ R5, R12 ;  /* 0x0000000c00057305 */ /* 0x000e22000020e900 */
[C---:B------:R-:W-:Y:S02]  /*be50*/  FSETP.NAN.AND P5, PT, R36.reuse, R36, PT ;  /* 0x000000242400720b */ /* 0x040fe40003fa8000 */
[----:B------:R-:W-:Y:S02]  /*be60*/  @P2 SEL R33, R33, 0x7f, P6 ;  /* 0x0000007f21212807 */ /* 0x000fe40003000000 */
[----:B------:R-:W-:Y:S02]  /*be70*/  FSETP.GEU.AND P2, PT, R17, 127, PT ;  /* 0x42fe00001100780b */ /* 0x000fe40003f4e000 */
[----:B------:R-:W-:Y:S01]  /*be80*/  FSETP.NAN.AND P6, PT, R37, R37, PT ;  /* 0x000000252500720b */ /* 0x000fe20003fc8000 */
[----:B------:R-:W3:Y:S01]  /*be90*/  FRND R29, R29 ;  /* 0x0000001d001d7307 */ /* 0x000ee20000201000 */
[----:B------:R-:W-:-:S02]  /*bea0*/  @!P3 FSEL R36, R36, -127, P5 ;  /* 0xc2fe00002424b808 */ /* 0x000fc40002800000 */
[----:B------:R-:W-:Y:S02]  /*beb0*/  @!P4 FSEL R37, R37, -127, P6 ;  /* 0xc2fe00002525c808 */ /* 0x000fe40003000000 */
[----:B------:R-:W-:Y:S02]  /*bec0*/  FSETP.GEU.AND P4, PT, R12, 127, PT ;  /* 0x42fe00000c00780b */ /* 0x000fe40003f8e000 */
[----:B------:R-:W-:Y:S01]  /*bed0*/  FSETP.NAN.AND P5, PT, R17, R17, PT ;  /* 0x000000111100720b */ /* 0x000fe20003fa8000 */
[----:B------:R-:W4:Y:S01]  /*bee0*/  F2I.S16.TRUNC.NTZ R34, R36 ;  /* 0x0000002400227305 */ /* 0x000f22000020e900 */
[----:B--2---:R-:W-:Y:S02]  /*bef0*/  LOP3.LUT R19, R19, 0xffff, RZ, 0xc0, !PT ;  /* 0x0000ffff13137812 */ /* 0x004fe400078ec0ff */
[----:B------:R-:W-:Y:S02]  /*bf00*/  FSETP.GT.AND P3, PT, R14, -127, PT ;  /* 0xc2fe00000e00780b */ /* 0x000fe40003f64000 */
[----:B------:R-:W-:-:S02]  /*bf10*/  @P2 SEL R19, R19, 0x7f, P5 ;  /* 0x0000007f13132807 */ /* 0x000fc40002800000 */
[----:B------:R-:W-:Y:S01]  /*bf20*/  FSETP.NAN.AND P5, PT, R12, R12, PT ;  /* 0x0000000c0c00720b */ /* 0x000fe20003fa8000 */
[----:B------:R-:W2:Y:S01]  /*bf30*/  FRND R13, R13 ;  /* 0x0000000d000d7307 */ /* 0x000ea20000201000 */
[----:B-1----:R-:W-:Y:S02]  /*bf40*/  FSETP.GT.AND P2, PT, R15, -127, PT ;  /* 0xc2fe00000f00780b */ /* 0x002fe40003f44000 */
[----:B0-----:R-:W-:Y:S02]  /*bf50*/  LOP3.LUT R12, R5, 0xffff, RZ, 0xc0, !PT ;  /* 0x0000ffff050c7812 */ /* 0x001fe400078ec0ff */
[----:B------:R-:W-:Y:S02]  /*bf60*/  FSETP.NAN.AND P6, PT, R14, R14, PT ;  /* 0x0000000e0e00720b */ /* 0x000fe40003fc8000 */
[----:B------:R-:W-:Y:S01]  /*bf70*/  @P4 SEL R12, R12, 0x7f, P5 ;  /* 0x0000007f0c0c4807 */ /* 0x000fe20002800000 */
[----:B------:R-:W0:Y:S01]  /*bf80*/  F2I.S16.TRUNC.NTZ R35, R37 ;  /* 0x0000002500237305 */ /* 0x000e22000020e900 */
[----:B---3--:R-:W-:-:S02]  /*bf90*/  FSETP.GT.AND P4, PT, R29, -127, PT ;  /* 0xc2fe00001d00780b */ /* 0x008fc40003f84000 */
[----:B------:R-:W-:Y:S02]  /*bfa0*/  @!P3 FSEL R14, R14, -127, P6 ;  /* 0xc2fe00000e0eb808 */ /* 0x000fe40003000000 */
[C---:B------:R-:W-:Y:S02]  /*bfb0*/  FSETP.GEU.AND P3, PT, R36.reuse, 127, PT ;  /* 0x42fe00002400780b */ /* 0x040fe40003f6e000 */
[C---:B------:R-:W-:Y:S01]  /*bfc0*/  FSETP.NAN.AND P5, PT, R15.reuse, R15, PT ;  /* 0x0000000f0f00720b */ /* 0x040fe20003fa8000 */
[----:B------:R-:W1:Y:S01]  /*bfd0*/  F2I.S16.TRUNC.NTZ R17, R14 ;  /* 0x0000000e00117305 */ /* 0x000e62000020e900 */
[----:B------:R-:W-:Y:S02]  /*bfe0*/  FSETP.NAN.AND P6, PT, R36, R36, PT ;  /* 0x000000242400720b */ /* 0x000fe40003fc8000 */
[----:B------:R-:W-:Y:S02]  /*bff0*/  @!P2 FSEL R15, R15, -127, P5 ;  /* 0xc2fe00000f0fa808 */ /* 0x000fe40002800000 */
[----:B------:R-:W-:-:S02]  /*c000*/  FSETP.GEU.AND P2, PT, R37, 127, PT ;  /* 0x42fe00002500780b */ /* 0x000fc40003f4e000 */
[C---:B------:R-:W-:Y:S01]  /*c010*/  FSETP.NAN.AND P5, PT, R29.reuse, R29, PT ;  /* 0x0000001d1d00720b */ /* 0x040fe20003fa8000 */
[----:B------:R-:W-:Y:S01]  /*c020*/  FRND R27, R27 ;  /* 0x0000001b001b7307 */ /* 0x000fe20000201000 */
[----:B----4-:R-:W-:Y:S02]  /*c030*/  LOP3.LUT R36, R34, 0xffff, RZ, 0xc0, !PT ;  /* 0x0000ffff22247812 */ /* 0x010fe400078ec0ff */
[----:B------:R-:W-:Y:S02]  /*c040*/  @!P4 FSEL R29, R29, -127, P5 ;  /* 0xc2fe00001d1dc808 */ /* 0x000fe40002800000 */
[----:B------:R-:W-:Y:S02]  /*c050*/  FSETP.GEU.AND P4, PT, R14, 127, PT ;  /* 0x42fe00000e00780b */ /* 0x000fe40003f8e000 */
[----:B------:R-:W-:Y:S01]  /*c060*/  @P3 SEL R36, R36, 0x7f, P6 ;  /* 0x0000007f24243807 */ /* 0x000fe20003000000 */
[----:B------:R-:W3:Y:S01]  /*c070*/  F2I.S16.TRUNC.NTZ R34, R15 ;  /* 0x0000000f00227305 */ /* 0x000ee2000020e900 */
[----:B------:R-:W-:-:S02]  /*c080*/  FSETP.NAN.AND P6, PT, R37, R37, PT ;  /* 0x000000252500720b */ /* 0x000fc40003fc8000 */
[----:B--2---:R-:W-:Y:S02]  /*c090*/  FSETP.GT.AND P3, PT, R13, -127, PT ;  /* 0xc2fe00000d00780b */ /* 0x004fe40003f64000 */
[----:B0-----:R-:W-:Y:S02]  /*c0a0*/  LOP3.LUT R35, R35, 0xffff, RZ, 0xc0, !PT ;  /* 0x0000ffff23237812 */ /* 0x001fe400078ec0ff */
[----:B------:R-:W-:Y:S01]  /*c0b0*/  FSETP.NAN.AND P5, PT, R14, R14, PT ;  /* 0x0000000e0e00720b */ /* 0x000fe20003fa8000 */
[----:B------:R-:W0:Y:S01]  /*c0c0*/  F2I.S16.TRUNC.NTZ R37, R29 ;  /* 0x0000001d00257305 */ /* 0x000e22000020e900 */
[----:B------:R-:W-:Y:S02]  /*c0d0*/  @P2 SEL R35, R35, 0x7f, P6 ;  /* 0x0000007f23232807 */ /* 0x000fe40003000000 */
[----:B------:R-:W-:Y:S02]  /*c0e0*/  FSETP.GEU.AND P2, PT, R15, 127, PT ;  /* 0x42fe00000f00780b */ /* 0x000fe40003f4e000 */
[----:B-1----:R-:W-:-:S02]  /*c0f0*/  LOP3.LUT R17, R17, 0xffff, RZ, 0xc0, !PT ;  /* 0x0000ffff11117812 */ /* 0x002fc400078ec0ff */
[----:B------:R-:W-:Y:S01]  /*c100*/  FSETP.NAN.AND P6, PT, R13, R13, PT ;  /* 0x0000000d0d00720b */ /* 0x000fe20003fc8000 */
[----:B------:R-:W1:Y:S01]  /*c110*/  FRND R8, R8 ;  /* 0x0000000800087307 */ /* 0x000e620000201000 */
[----:B------:R-:W-:Y:S02]  /*c120*/  @P4 SEL R17, R17, 0x7f, P5 ;  /* 0x0000007f11114807 */ /* 0x000fe40002800000 */
[----:B------:R-:W-:Y:S02]  /*c130*/  FSETP.GEU.AND P4, PT, R29, 127, PT ;  /* 0x42fe00001d00780b */ /* 0x000fe40003f8e000 */
[----:B------:R-:W-:Y:S02]  /*c140*/  PRMT R6, R6, 0x7632, R6 ;  /* 0x0000763206067816 */ /* 0x000fe40000000006 */
[----:B------:R-:W-:Y:S01]  /*c150*/  @!P3 FSEL R13, R13, -127, P6 ;  /* 0xc2fe00000d0db808 */ /* 0x000fe20003000000 */
[----:B------:R-:W-:Y:S01]  /*c160*/  FRND R11, R11 ;  /* 0x0000000b000b7307 */ /* 0x000fe20000201000 */
[----:B------:R-:W-:Y:S01]  /*c170*/  FSETP.NAN.AND P3, PT, R15, R15, PT ;  /* 0x0000000f0f00720b */ /* 0x000fe20003f68000 */
[----:B------:R-:W-:Y:S01]  /*c180*/  IMAD.U32 R5, R6, 0x10000, RZ ;  /* 0x0001000006057824 */ /* 0x000fe200078e00ff */
[----:B---3--:R-:W-:-:S02]  /*c190*/  LOP3.LUT R34, R34, 0xffff, RZ, 0xc0, !PT ;  /* 0x0000ffff22227812 */ /* 0x008fc400078ec0ff */
[----:B------:R-:W-:Y:S01]  /*c1a0*/  FSETP.GT.AND P5, PT, R38, -127, PT ;  /* 0xc2fe00002600780b */ /* 0x000fe20003fa4000 */
[----:B------:R-:W-:Y:S01]  /*c1b0*/  FMUL R5, R22, R5 ;  /* 0x0000000516057220 */ /* 0x000fe20000400000 */
[----:B------:R-:W-:Y:S01]  /*c1c0*/  @P2 SEL R34, R34, 0x7f, P3 ;  /* 0x0000007f22222807 */ /* 0x000fe20001800000 */
[----:B------:R-:W2:Y:S01]  /*c1d0*/  F2I.S16.TRUNC.NTZ R6, R13 ;  /* 0x0000000d00067305 */ /* 0x000ea2000020e900 */
[----:B------:R-:W-:Y:S02]  /*c1e0*/  FSETP.NAN.AND P6, PT, R29, R29, PT ;  /* 0x0000001d1d00720b */ /* 0x000fe40003fc8000 */
[----:B------:R-:W-:Y:S02]  /*c1f0*/  FSETP.GT.AND P2, PT, R27, -127, PT ;  /* 0xc2fe00001b00780b */ /* 0x000fe40003f44000 */
[----:B0-----:R-:W-:Y:S02]  /*c200*/  LOP3.LUT R37, R37, 0xffff, RZ, 0xc0, !PT ;  /* 0x0000ffff25257812 */ /* 0x001fe400078ec0ff */
[----:B------:R-:W-:Y:S01]  /*c210*/  FSETP.NAN.AND P3, PT, R38, R38, PT ;  /* 0x000000262600720b */ /* 0x000fe20003f68000 */
[----:B------:R-:W-:Y:S01]  /*c220*/  FRND R28, R28 ;  /* 0x0000001c001c7307 */ /* 0x000fe20000201000 */
[----:B------:R-:W-:-:S02]  /*c230*/  @P4 SEL R37, R37, 0x7f, P6 ;  /* 0x0000007f25254807 */ /* 0x000fc40003000000 */
[----:B------:R-:W-:Y:S02]  /*c240*/  FSETP.GEU.AND P4, PT, R13, 127, PT ;  /* 0x42fe00000d00780b */ /* 0x000fe40003f8e000 */
[----:B------:R-:W-:Y:S02]  /*c250*/  @!P5 FSEL R38, R38, -127, P3 ;  /* 0xc2fe00002626d808 */ /* 0x000fe40001800000 */
[----:B------:R-:W-:Y:S01]  /*c260*/  FSETP.NAN.AND P6, PT, R27, R27, PT ;  /* 0x0000001b1b00720b */ /* 0x000fe20003fc8000 */
[----:B------:R-:W-:Y:S01]  /*c270*/  FRND R24, R24 ;  /* 0x0000001800187307 */ /* 0x000fe20000201000 */
[----:B-1----:R-:W-:Y:S02]  /*c280*/  FSETP.GT.AND P3, PT, R8, -127, PT ;  /* 0xc2fe00000800780b */ /* 0x002fe40003f64000 */
[----:B------:R-:W-:Y:S02]  /*c290*/  FSETP.NAN.AND P5, PT, R13, R13, PT ;  /* 0x0000000d0d00720b */ /* 0x000fe40003fa8000 */
[----:B------:R-:W-:-:S02]  /*c2a0*/  @!P2 FSEL R27, R27, -127, P6 ;  /* 0xc2fe00001b1ba808 */ /* 0x000fc40003000000 */
[C---:B------:R-:W-:Y:S01]  /*c2b0*/  FSETP.GT.AND P2, PT, R39.reuse, -127, PT ;  /* 0xc2fe00002700780b */ /* 0x040fe20003f44000 */
[----:B------:R-:W0:Y:S01]  /*c2c0*/  F2I.S16.TRUNC.NTZ R13, R38 ;  /* 0x00000026000d7305 */ /* 0x000e22000020e900 */
[----:B--2---:R-:W-:Y:S02]  /*c2d0*/  LOP3.LUT R14, R6, 0xffff, RZ, 0xc0, !PT ;  /* 0x0000ffff060e7812 */ /* 0x004fe400078ec0ff */
[----:B------:R-:W-:Y:S02]  /*c2e0*/  FSETP.NAN.AND P6, PT, R8, R8, PT ;  /* 0x000000080800720b */ /* 0x000fe40003fc8000 */
[----:B------:R-:W-:Y:S02]  /*c2f0*/  @P4 SEL R14, R14, 0x7f, P5 ;  /* 0x0000007f0e0e4807 */ /* 0x000fe40002800000 */
[----:B------:R-:W-:Y:S01]  /*c300*/  FSETP.GEU.AND P4, PT, R38, 127, PT ;  /* 0x42fe00002600780b */ /* 0x000fe20003f8e000 */
[----:B------:R-:W1:Y:S01]  /*c310*/  F2I.S16.TRUNC.NTZ R6, R27 ;  /* 0x0000001b00067305 */ /* 0x000e62000020e900 */
[----:B------:R-:W-:-:S02]  /*c320*/  FSETP.NAN.AND P5, PT, R39, R39, PT ;  /* 0x000000272700720b */ /* 0x000fc40003fa8000 */
[----:B------:R-:W-:Y:S02]  /*c330*/  @!P3 FSEL R8, R8, -127, P6 ;  /* 0xc2fe00000808b808 */ /* 0x000fe40003000000 */
[----:B------:R-:W-:Y:S02]  /*c340*/  FSETP.GT.AND P3, PT, R10, -127, PT ;  /* 0xc2fe00000a00780b */ /* 0x000fe40003f64000 */
[----:B------:R-:W-:Y:S01]  /*c350*/  @!P2 FSEL R39, R39, -127, P5 ;  /* 0xc2fe00002727a808 */ /* 0x000fe20002800000 */
[----:B------:R-:W2:Y:S01]  /*c360*/  FRND R25, R25 ;  /* 0x0000001900197307 */ /* 0x000ea20000201000 */
[----:B------:R-:W-:Y:S02]  /*c370*/  FSETP.NAN.AND P6, PT, R38, R38, PT ;  /* 0x000000262600720b */ /* 0x000fe40003fc8000 */
[----:B------:R-:W-:Y:S02]  /*c380*/  FSETP.GEU.AND P2, PT, R27, 127, PT ;  /* 0x42fe00001b00780b */ /* 0x000fe40003f4e000 */
[----:B0-----:R-:W-:-:S02]  /*c390*/  LOP3.LUT R13, R13, 0xffff, RZ, 0xc0, !PT ;  /* 0x0000ffff0d0d7812 */ /* 0x001fc400078ec0ff */
[C---:B------:R-:W-:Y:S01]  /*c3a0*/  FSETP.NAN.AND P5, PT, R10.reuse, R10, PT ;  /* 0x0000000a0a00720b */ /* 0x040fe20003fa8000 */
[----:B------:R-:W-:Y:S01]  /*c3b0*/  FRND R26, R26 ;  /* 0x0000001a001a7307 */ /* 0x000fe20000201000 */
[----:B------:R-:W-:Y:S02]  /*c3c0*/  @P4 SEL R13, R13, 0x7f, P6 ;  /* 0x0000007f0d0d4807 */ /* 0x000fe40003000000 */
[----:B------:R-:W-:Y:S02]  /*c3d0*/  FSETP.GT.AND P4, PT, R11, -127, PT ;  /* 0xc2fe00000b00780b */ /* 0x000fe40003f84000 */
[----:B------:R-:W-:Y:S02]  /*c3e0*/  FSETP.NAN.AND P6, PT, R27, R27, PT ;  /* 0x0000001b1b00720b */ /* 0x000fe40003fc8000 */
[----:B------:R-:W-:Y:S01]  /*c3f0*/  @!P3 FSEL R10, R10, -127, P5 ;  /* 0xc2fe00000a0ab808 */ /* 0x000fe20002800000 */
[----:B------:R-:W-:Y:S01]  /*c400*/  FRND R9, R9 ;  /* 0x0000000900097307 */ /* 0x000fe20000201000 */
[----:B-1----:R-:W-:-:S02]  /*c410*/  LOP3.LUT R38, R6, 0xffff, RZ, 0xc0, !PT ;  /* 0x0000ffff06267812 */ /* 0x002fc400078ec0ff */
[----:B------:R-:W-:Y:S02]  /*c420*/  FSETP.GT.AND P5, PT, R28, -127, PT ;  /* 0xc2fe00001c00780b */ /* 0x000fe40003fa4000 */
[----:B------:R-:W-:Y:S02]  /*c430*/  @P2 SEL R38, R38, 0x7f, P6 ;  /* 0x0000007f26262807 */ /* 0x000fe40003000000 */
[----:B------:R-:W-:Y:S01]  /*c440*/  FSETP.GT.AND P3, PT, R24, -127, PT ;  /* 0xc2fe00001800780b */ /* 0x000fe20003f64000 */
[----:B------:R-:W0:Y:S01]  /*c450*/  F2I.S16.TRUNC.NTZ R6, R8 ;  /* 0x0000000800067305 */ /* 0x000e22000020e900 */
[C---:B------:R-:W-:Y:S02]  /*c460*/  FSETP.NAN.AND P6, PT, R11.reuse, R11, PT ;  /* 0x0000000b0b00720b */ /* 0x040fe40003fc8000 */
[----:B------:R-:W-:Y:S02]  /*c470*/  FSETP.NAN.AND P2, PT, R28, R28, PT ;  /* 0x0000001c1c00720b */ /* 0x000fe40003f48000 */
[----:B------:R-:W-:-:S02]  /*c480*/  @!P4 FSEL R11, R11, -127, P6 ;  /* 0xc2fe00000b0bc808 */ /* 0x000fc40003000000 */
[----:B------:R-:W-:Y:S01]  /*c490*/  FSETP.GEU.AND P4, PT, R8, 127, PT ;  /* 0x42fe00000800780b */ /* 0x000fe20003f8e000 */
[----:B------:R-:W1:Y:S01]  /*c4a0*/  F2I.S16.TRUNC.NTZ R15, R10 ;  /* 0x0000000a000f7305 */ /* 0x000e62000020e900 */
[----:B------:R-:W-:Y:S02]  /*c4b0*/  FSETP.NAN.AND P6, PT, R24, R24, PT ;  /* 0x000000181800720b */ /* 0x000fe40003fc8000 */
[----:B------:R-:W-:Y:S02]  /*c4c0*/  @!P5 FSEL R28, R28, -127, P2 ;  /* 0xc2fe00001c1cd808 */ /* 0x000fe40001000000 */
[----:B--2---:R-:W-:Y:S02]  /*c4d0*/  FSETP.GT.AND P2, PT, R25, -127, PT ;  /* 0xc2fe00001900780b */ /* 0x004fe40003f44000 */
[----:B------:R-:W-:Y:S01]  /*c4e0*/  @!P3 FSEL R24, R24, -127, P6 ;  /* 0xc2fe00001818b808 */ /* 0x000fe20003000000 */
[----:B------:R-:W2:Y:S01]  /*c4f0*/  F2I.S16.TRUNC.NTZ R29, R39 ;  /* 0x00000027001d7305 */ /* 0x000ea2000020e900 */
[----:B------:R-:W-:-:S02]  /*c500*/  FSETP.NAN.AND P5, PT, R8, R8, PT ;  /* 0x000000080800720b */ /* 0x000fc40003fa8000 */
[----:B------:R-:W-:Y:S02]  /*c510*/  FSETP.GEU.AND P3, PT, R10, 127, PT ;  /* 0x42fe00000a00780b */ /* 0x000fe40003f6e000 */
[----:B0-----:R-:W-:Y:S02]  /*c520*/  LOP3.LUT R6, R6, 0xffff, RZ, 0xc0, !PT ;  /* 0x0000ffff06067812 */ /* 0x001fe400078ec0ff */
[----:B------:R-:W-:Y:S01]  /*c530*/  FSETP.NAN.AND P6, PT, R25, R25, PT ;  /* 0x000000191900720b */ /* 0x000fe20003fc8000 */
[----:B------:R-:W0:Y:S01]  /*c540*/  F2I.S16.TRUNC.NTZ R8, R28 ;  /* 0x0000001c00087305 */ /* 0x000e22000020e900 */
[----:B------:R-:W-:Y:S02]  /*c550*/  @P4 SEL R6, R6, 0x7f, P5 ;  /* 0x0000007f06064807 */ /* 0x000fe40002800000 */
[----:B------:R-:W-:Y:S02]  /*c560*/  FSETP.GT.AND P4, PT, R26, -127, PT ;  /* 0xc2fe00001a00780b */ /* 0x000fe40003f84000 */
[----:B------:R-:W-:-:S02]  /*c570*/  FSETP.NAN.AND P5, PT, R10, R10, PT ;  /* 0x0000000a0a00720b */ /* 0x000fc40003fa8000 */
[----:B-1----:R-:W-:Y:S01]  /*c580*/  LOP3.LUT R15, R15, 0xffff, RZ, 0xc0, !PT ;  /* 0x0000ffff0f0f7812 */ /* 0x002fe200078ec0ff */
[----:B------:R-:W1:Y:S01]  /*c590*/  FRND R5, R5 ;  /* 0x0000000500057307 */ /* 0x000e620000201000 */
[----:B------:R-:W-:Y:S02]  /*c5a0*/  @!P2 FSEL R25, R25, -127, P6 ;  /* 0xc2fe00001919a808 */ /* 0x000fe40003000000 */
[----:B------:R-:W-:Y:S02]  /*c5b0*/  FSETP.GEU.AND P2, PT, R39, 127, PT ;  /* 0x42fe00002700780b */ /* 0x000fe40003f4e000 */
[----:B------:R-:W-:Y:S02]  /*c5c0*/  @P3 SEL R15, R15, 0x7f, P5 ;  /* 0x0000007f0f0f3807 */ /* 0x000fe40002800000 */
[----:B------:R-:W-:Y:S01]  /*c5d0*/  FSETP.NAN.AND P6, PT, R26, R26, PT ;  /* 0x0000001a1a00720b */ /* 0x000fe20003fc8000 */
[----:B------:R-:W3:Y:S01]  /*c5e0*/  F2I.S16.TRUNC.NTZ R10, R24 ;  /* 0x00000018000a7305 */ /* 0x000ee2000020e900 */
[----:B------:R-:W-:-:S02]  /*c5f0*/  FSETP.GT.AND P3, PT, R9, -127, PT ;  /* 0xc2fe00000900780b */ /* 0x000fc40003f64000 */
[----:B------:R-:W-:Y:S02]  /*c600*/  @!P4 FSEL R26, R26, -127, P6 ;  /* 0xc2fe00001a1ac808 */ /* 0x000fe40003000000 */
[----:B------:R-:W-:Y:S02]  /*c610*/  FSETP.NAN.AND P5, PT, R39, R39, PT ;  /* 0x000000272700720b */ /* 0x000fe40003fa8000 */
[----:B------:R-:W-:Y:S01]  /*c620*/  FSETP.GEU.AND P4, PT, R28, 127, PT ;  /* 0x42fe00001c00780b */ /* 0x000fe20003f8e000 */
[----:B------:R-:W4:Y:S01]  /*c630*/  FRND R7, R7 ;  /* 0x0000000700077307 */ /* 0x000f220000201000 */
[----:B--2---:R-:W-:Y:S02]  /*c640*/  LOP3.LUT R29, R29, 0xffff, RZ, 0xc0, !PT ;  /* 0x0000ffff1d1d7812 */ /* 0x004fe400078ec0ff */
[----:B------:R-:W-:Y:S02]  /*c650*/  FSETP.NAN.AND P6, PT, R9, R9, PT ;  /* 0x000000090900720b */ /* 0x000fe40003fc8000 */
[----:B------:R-:W-:-:S02]  /*c660*/  @P2 SEL R29, R29, 0x7f, P5 ;  /* 0x0000007f1d1d2807 */ /* 0x000fc40002800000 */
[----:B------:R-:W-:Y:S01]  /*c670*/  FSETP.GT.AND P2, PT, R4, -127, PT ;  /* 0xc2fe00000400780b */ /* 0x000fe20003f44000 */
[----:B------:R-:W-:Y:S01]  /*c680*/  F2I.S16.TRUNC.NTZ R42, R25 ;  /* 0x00000019002a7305 */ /* 0x000fe2000020e900 */
[----:B------:R-:W-:Y:S02]  /*c690*/  @!P3 FSEL R9, R9, -127, P6 ;  /* 0xc2fe00000909b808 */ /* 0x000fe40003000000 */
[----:B------:R-:W-:Y:S02]  /*c6a0*/  FSETP.NAN.AND P5, PT, R28, R28, PT ;  /* 0x0000001c1c00720b */ /* 0x000fe40003fa8000 */
[----:B0-----:R-:W-:Y:S02]  /*c6b0*/  LOP3.LUT R27, R8, 0xffff, RZ, 0xc0, !PT ;  /* 0x0000ffff081b7812 */ /* 0x001fe400078ec0ff */
[----:B------:R-:W-:Y:S01]  /*c6c0*/  FSETP.GEU.AND P3, PT, R24, 127, PT ;  /* 0x42fe00001800780b */ /* 0x000fe20003f6e000 */
[----:B------:R-:W0:Y:S01]  /*c6d0*/  F2I.S16.TRUNC.NTZ R8, R11 ;  /* 0x0000000b00087305 */ /* 0x000e22000020e900 */
[----:B------:R-:W-:-:S02]  /*c6e0*/  @P4 SEL R27, R27, 0x7f, P5 ;  /* 0x0000007f1b1b4807 */ /* 0x000fc40002800000 */
[----:B------:R-:W-:Y:S02]  /*c6f0*/  FSETP.NAN.AND P6, PT, R4, R4, PT ;  /* 0x000000040400720b */ /* 0x000fe40003fc8000 */
[----:B-1----:R-:W-:Y:S02]  /*c700*/  FSETP.GT.AND P4, PT, R5, -127, PT ;  /* 0xc2fe00000500780b */ /* 0x002fe40003f84000 */
[----:B------:R-:W-:Y:S01]  /*c710*/  FSETP.NAN.AND P5, PT, R24, R24, PT ;  /* 0x000000181800720b */ /* 0x000fe20003fa8000 */
[----:B------:R-:W-:Y:S01]  /*c720*/  F2I.S16.TRUNC.NTZ R39, R26 ;  /* 0x0000001a00277305 */ /* 0x000fe2000020e900 */
[----:B------:R-:W-:Y:S02]  /*c730*/  @!P2 FSEL R4, R4, -127, P6 ;  /* 0xc2fe00000404a808 */ /* 0x000fe40003000000 */
[----:B---3--:R-:W-:Y:S02]  /*c740*/  LOP3.LUT R24, R10, 0xffff, RZ, 0xc0, !PT ;  /* 0x0000ffff0a187812 */ /* 0x008fe400078ec0ff */
[----:B------:R-:W-:-:S02]  /*c750*/  FSETP.GEU.AND P2, PT, R11, 127, PT ;  /* 0x42fe00000b00780b */ /* 0x000fc40003f4e000 */
[----:B------:R-:W-:Y:S01]  /*c760*/  @P3 SEL R24, R24, 0x7f, P5 ;  /* 0x0000007f18183807 */ /* 0x000fe20002800000 */
[----:B------:R-:W1:Y:S01]  /*c770*/  F2I.S16.TRUNC.NTZ R10, R9 ;  /* 0x00000009000a7305 */ /* 0x000e62000020e900 */
[----:B------:R-:W-:Y:S02]  /*c780*/  FSETP.NAN.AND P6, PT, R5, R5, PT ;  /* 0x000000050500720b */ /* 0x000fe40003fc8000 */
[----:B----4-:R-:W-:Y:S02]  /*c790*/  FSETP.GT.AND P3, PT, R7, -127, PT ;  /* 0xc2fe00000700780b */ /* 0x010fe40003f64000 */
[----:B------:R-:W-:Y:S02]  /*c7a0*/  FSETP.NAN.AND P5, PT, R11, R11, PT ;  /* 0x0000000b0b00720b */ /* 0x000fe40003fa8000 */
[----:B------:R-:W-:Y:S01]  /*c7b0*/  @!P4 FSEL R5, R5, -127, P6 ;  /* 0xc2fe00000505c808 */ /* 0x000fe20003000000 */
[----:B------:R-:W2:Y:S01]  /*c7c0*/  F2I.S16.TRUNC.NTZ R11, R4 ;  /* 0x00000004000b7305 */ /* 0x000ea2000020e900 */
[----:B------:R-:W-:-:S02]  /*c7d0*/  FSETP.GEU.AND P4, PT, R9, 127, PT ;  /* 0x42fe00000900780b */ /* 0x000fc40003f8e000 */
[----:B0-----:R-:W-:Y:S02]  /*c7e0*/  LOP3.LUT R8, R8, 0xffff, RZ, 0xc0, !PT ;  /* 0x0000ffff08087812 */ /* 0x001fe400078ec0ff */
[C---:B------:R-:W-:Y:S02]  /*c7f0*/  FSETP.NAN.AND P6, PT, R7.reuse, R7, PT ;  /* 0x000000070700720b */ /* 0x040fe40003fc8000 */
[----:B------:R-:W-:Y:S02]  /*c800*/  @P2 SEL R8, R8, 0x7f, P5 ;  /* 0x0000007f08082807 */ /* 0x000fe40002800000 */
[----:B------:R-:W-:Y:S02]  /*c810*/  FSETP.GEU.AND P2, PT, R4, 127, PT ;  /* 0x42fe00000400780b */ /* 0x000fe40003f4e000 */
[----:B------:R-:W-:Y:S02]  /*c820*/  @!P3 FSEL R7, R7, -127, P6 ;  /* 0xc2fe00000707b808 */ /* 0x000fe40003000000 */
[----:B------:R-:W-:-:S02]  /*c830*/  FSETP.NAN.AND P5, PT, R9, R9, PT ;  /* 0x000000090900720b */ /* 0x000fc40003fa8000 */
[----:B-1----:R-:W-:Y:S01]  /*c840*/  LOP3.LUT R10, R10, 0xffff, RZ, 0xc0, !PT ;  /* 0x0000ffff0a0a7812 */ /* 0x002fe200078ec0ff */
[----:B------:R-:W-:Y:S01]  /*c850*/  F2I.S16.TRUNC.NTZ R9, R5 ;  /* 0x0000000500097305 */ /* 0x000fe2000020e900 */
[----:B------:R-:W-:Y:S02]  /*c860*/  FSETP.GEU.AND P3, PT, R25, 127, PT ;  /* 0x42fe00001900780b */ /* 0x000fe40003f6e000 */
[----:B------:R-:W-:Y:S02]  /*c870*/  FSETP.NAN.AND P6, PT, R4, R4, PT ;  /* 0x000000040400720b */ /* 0x000fe40003fc8000 */
[----:B------:R-:W-:Y:S02]  /*c880*/  @P4 SEL R10, R10, 0x7f, P5 ;  /* 0x0000007f0a0a4807 */ /* 0x000fe40002800000 */
[----:B------:R-:W-:Y:S01]  /*c890*/  FSETP.GEU.AND P4, PT, R26, 127, PT ;  /* 0x42fe00001a00780b */ /* 0x000fe20003f8e000 */
[----:B------:R-:W0:Y:S01]  /*c8a0*/  F2I.S16.TRUNC.NTZ R4, R7 ;  /* 0x0000000700047305 */ /* 0x000e22000020e900 */
[----:B--2---:R-:W-:-:S02]  /*c8b0*/  LOP3.LUT R11, R11, 0xffff, RZ, 0xc0, !PT ;  /* 0x0000ffff0b0b7812 */ /* 0x004fc400078ec0ff */
[----:B------:R-:W-:Y:S02]  /*c8c0*/  FSETP.NAN.AND P5, PT, R25, R25, PT ;  /* 0x000000191900720b */ /* 0x000fe40003fa8000 */
[----:B------:R-:W-:Y:S02]  /*c8d0*/  LOP3.LUT R42, R42, 0xffff, RZ, 0xc0, !PT ;  /* 0x0000ffff2a2a7812 */ /* 0x000fe400078ec0ff */
[----:B------:R-:W-:Y:S02]  /*c8e0*/  @P2 SEL R11, R11, 0x7f, P6 ;  /* 0x0000007f0b0b2807 */ /* 0x000fe40003000000 */
[----:B------:R-:W-:Y:S02]  /*c8f0*/  FSETP.GEU.AND P6, PT, R7, 127, PT ;  /* 0x42fe00000700780b */ /* 0x000fe40003fce000 */
[----:B------:R-:W-:Y:S02]  /*c900*/  @P3 SEL R42, R42, 0x7f, P5 ;  /* 0x0000007f2a2a3807 */ /* 0x000fe40002800000 */
[----:B------:R-:W-:-:S02]  /*c910*/  FSETP.GEU.AND P2, PT, R5, 127, PT ;  /* 0x42fe00000500780b */ /* 0x000fc40003f4e000 */
[----:B------:R-:W-:Y:S02]  /*c920*/  FSETP.NAN.AND P5, PT, R26, R26, PT ;  /* 0x0000001a1a00720b */ /* 0x000fe40003fa8000 */
[----:B------:R-:W-:Y:S02]  /*c930*/  LOP3.LUT R39, R39, 0xffff, RZ, 0xc0, !PT ;  /* 0x0000ffff27277812 */ /* 0x000fe400078ec0ff */
[----:B0-----:R-:W-:Y:S02]  /*c940*/  LOP3.LUT R4, R4, 0xffff, RZ, 0xc0, !PT ;  /* 0x0000ffff04047812 */ /* 0x001fe400078ec0ff */
[----:B------:R-:W-:Y:S02]  /*c950*/  @P4 SEL R39, R39, 0x7f, P5 ;  /* 0x0000007f27274807 */ /* 0x000fe40002800000 */
[----:B------:R-:W-:Y:S02]  /*c960*/  FSETP.NAN.AND P4, PT, R7, R7, PT ;  /* 0x000000070700720b */ /* 0x000fe40003f88000 */
[----:B------:R-:W-:-:S02]  /*c970*/  PRMT R17, R36, 0x3340, R17 ;  /* 0x0000334024117816 */ /* 0x000fc40000000011 */
[----:B------:R-:W-:Y:S02]  /*c980*/  PRMT R34, R35, 0x3340, R34 ;  /* 0x0000334023227816 */ /* 0x000fe40000000022 */
[----:B------:R-:W-:Y:S02]  /*c990*/  FSETP.NAN.AND P3, PT, R5, R5, PT ;  /* 0x000000050500720b */ /* 0x000fe40003f68000 */
[----:B------:R-:W-:Y:S02]  /*c9a0*/  LOP3.LUT R9, R9, 0xffff, RZ, 0xc0, !PT ;  /* 0x0000ffff09097812 */ /* 0x000fe400078ec0ff */
[----:B------:R-:W-:Y:S02]  /*c9b0*/  @P6 SEL R4, R4, 0x7f, P4 ;  /* 0x0000007f04046807 */ /* 0x000fe40002000000 */
[----:B------:R-:W-:Y:S02]  /*c9c0*/  PRMT R19, R32, 0x3340, R19 ;  /* 0x0000334020137816 */ /* 0x000fe40000000013 */
[----:B------:R-:W-:-:S02]  /*c9d0*/  PRMT R12, R33, 0x3340, R12 ;  /* 0x00003340210c7816 */ /* 0x000fc4000000000c */
[----:B------:R-:W-:Y:S02]  /*c9e0*/  PRMT R37, R37, 0x3340, R14 ;  /* 0x0000334025257816 */ /* 0x000fe4000000000e */
[----:B------:R-:W-:Y:S02]  /*c9f0*/  PRMT R6, R13, 0x3340, R6 ;  /* 0x000033400d067816 */ /* 0x000fe40000000006 */
[----:B------:R-:W-:Y:S02]  /*ca00*/  PRMT R10, R27, 0x3340, R10 ;  /* 0x000033401b0a7816 */ /* 0x000fe4000000000a */
[----:B------:R-:W-:Y:S02]  /*ca10*/  @P2 SEL R9, R9, 0x7f, P3 ;  /* 0x0000007f09092807 */ /* 0x000fe40001800000 */
[----:B------:R-:W-:Y:S02]  /*ca20*/  PRMT R39, R39, 0x3340, R4 ;  /* 0x0000334027277816 */ /* 0x000fe40000000004 */
[----:B------:R-:W-:-:S02]  /*ca30*/  PRMT R27, R17, 0x5410, R34 ;  /* 0x00005410111b7816 */ /* 0x000fc40000000022 */
[----:B------:R-:W-:Y:S02]  /*ca40*/  PRMT R15, R38, 0x3340, R15 ;  /* 0x00003340260f7816 */ /* 0x000fe4000000000f */
[----:B------:R-:W-:Y:S02]  /*ca50*/  PRMT R8, R29, 0x3340, R8 ;  /* 0x000033401d087816 */ /* 0x000fe40000000008 */
[----:B------:R-:W-:Y:S02]  /*ca60*/  PRMT R26, R19, 0x5410, R12 ;  /* 0x00005410131a7816 */ /* 0x000fe4000000000c */
[----:B------:R-:W-:Y:S02]  /*ca70*/  PRMT R36, R37, 0x5410, R6 ;  /* 0x0000541025247816 */ /* 0x000fe40000000006 */
[----:B------:R-:W-:Y:S02]  /*ca80*/  SHF.R.S32.HI R17, RZ, 0x1f, R44 ;  /* 0x0000001fff117819 */ /* 0x000fe4000001142c */
[----:B------:R-:W-:-:S02]  /*ca90*/  IADD3 R4, P2, R44, c[0x0][0x1c0], RZ ;  /* 0x000070002c047a10 */ /* 0x000fc40007f5e0ff */
[----:B------:R-:W-:Y:S02]  /*caa0*/  PRMT R11, R24, 0x3340, R11 ;  /* 0x00003340180b7816 */ /* 0x000fe4000000000b */
[----:B------:R-:W-:Y:S02]  /*cab0*/  SHF.R.S32.HI R19, RZ, 0x1f, R45 ;  /* 0x0000001fff137819 */ /* 0x000fe4000001142d */
[----:B------:R-:W-:Y:S02]  /*cac0*/  IADD3 R6, P3, R45, c[0x0][0x1c0], RZ ;  /* 0x000070002d067a10 */ /* 0x000fe40007f7e0ff */
[----:B------:R-:W-:Y:S02]  /*cad0*/  PRMT R37, R15, 0x5410, R8 ;  /* 0x000054100f257816 */ /* 0x000fe40000000008 */
[----:B------:R-:W-:Y:S02]  /*cae0*/  IADD3.X R5, R17, c[0x0][0x1c4], RZ, P2, !PT ;  /* 0x0000710011057a10 */ /* 0x000fe400017fe4ff */
[----:B------:R-:W-:-:S02]  /*caf0*/  PRMT R38, R10, 0x5410, R11 ;  /* 0x000054100a267816 */ /* 0x000fc4000000000b */
[----:B------:R-:W-:Y:S02]  /*cb00*/  IADD3 R8, P2, R44, c[0x0][0x1c8], RZ ;  /* 0x000072002c087a10 */ /* 0x000fe40007f5e0ff */
[----:B------:R-:W-:Y:S02]  /*cb10*/  IADD3.X R7, R19, c[0x0][0x1c4], RZ, P3, !PT ;  /* 0x0000710013077a10 */ /* 0x000fe40001ffe4ff */
[----:B------:R-:W-:Y:S02]  /*cb20*/  PRMT R41, R41, 0x3340, R40 ;  /* 0x0000334029297816 */ /* 0x000fe40000000028 */
[----:B------:R-:W-:Y:S02]  /*cb30*/  PRMT R16, R23, 0x3340, R16 ;  /* 0x0000334017107816 */ /* 0x000fe40000000010 */
[----:B------:R-:W-:Y:S02]  /*cb40*/  PRMT R43, R43, 0x3340, R30 ;  /* 0x000033402b2b7816 */ /* 0x000fe4000000001e */
[----:B------:R-:W-:-:S02]  /*cb50*/  PRMT R18, R31, 0x3340, R18 ;  /* 0x000033401f127816 */ /* 0x000fc40000000012 */
[----:B------:R-:W-:Y:S02]  /*cb60*/  IADD3 R10, P3, R45, c[0x0][0x1c8], RZ ;  /* 0x000072002d0a7a10 */ /* 0x000fe40007f7e0ff */
[----:B------:R-:W-:Y:S02]  /*cb70*/  PRMT R42, R42, 0x3340, R9 ;  /* 0x000033402a2a7816 */ /* 0x000fe40000000009 */
[----:B------:R-:W-:Y:S02]  /*cb80*/  IADD3.X R9, R17, c[0x0][0x1cc], RZ, P2, !PT ;  /* 0x0000730011097a10 */ /* 0x000fe400017fe4ff */
[----:B------:R-:W-:Y:S02]  /*cb90*/  PRMT R24, R41, 0x5410, R16 ;  /* 0x0000541029187816 */ /* 0x000fe40000000010 */
[----:B------:R-:W-:Y:S02]  /*cba0*/  PRMT R25, R43, 0x5410, R18 ;  /* 0x000054102b197816 */ /* 0x000fe40000000012 */
[----:B------:R-:W-:-:S02]  /*cbb0*/  IADD3 R12, P2, R44, c[0x0][0x1d0], RZ ;  /* 0x000074002c0c7a10 */ /* 0x000fc40007f5e0ff */
[----:B------:R-:W-:Y:S01]  /*cbc0*/  IADD3.X R11, R19, c[0x0][0x1cc], RZ, P3, !PT ;  /* 0x00007300130b7a10 */ /* 0x000fe20001ffe4ff */
[----:B------:R-:W-:Y:S01]  /*cbd0*/  @P1 STG.E.128 [R4.64], R24 ;  /* 0x0000001804001986 */ /* 0x000fe2000c101d06 */
[----:B------:R-:W-:Y:S02]  /*cbe0*/  PRMT R39, R42, 0x5410, R39 ;  /* 0x000054102a277816 */ /* 0x000fe40000000027 */
[C---:B------:R-:W-:Y:S02]  /*cbf0*/  IADD3 R14, P3, R45.reuse, c[0x0][0x1d0], RZ ;  /* 0x000074002d0e7a10 */ /* 0x040fe40007f7e0ff */
[----:B------:R-:W-:Y:S01]  /*cc00*/  IADD3 R16, P4, R44, c[0x0][0x1d8], RZ ;  /* 0x000076002c107a10 */ /* 0x000fe20007f9e0ff */
[----:B------:R-:W-:Y:S01]  /*cc10*/  @P0 STG.E.128 [R6.64], R36 ;  /* 0x0000002406000986 */ /* 0x000fe2000c101d06 */
[----:B------:R-:W-:Y:S02]  /*cc20*/  IADD3 R18, P5, R45, c[0x0][0x1d8], RZ ;  /* 0x000076002d127a10 */ /* 0x000fe40007fbe0ff */
[----:B------:R-:W-:Y:S01]  /*cc30*/  IADD3.X R13, R17, c[0x0][0x1d4], RZ, P2, !PT ;  /* 0x00007500110d7a10 */ /* 0x000fe200017fe4ff */
[----:B------:R0:W-:Y:S01]  /*cc40*/  @P1 STG.E.128 [R8.64], R24 ;  /* 0x0000001808001986 */ /* 0x0001e2000c101d06 */
[----:B------:R-:W-:-:S02]  /*cc50*/  IADD3.X R15, R19, c[0x0][0x1d4], RZ, P3, !PT ;  /* 0x00007500130f7a10 */ /* 0x000fc40001ffe4ff */
[----:B------:R-:W-:Y:S01]  /*cc60*/  IADD3.X R17, R17, c[0x0][0x1dc], RZ, P4, !PT ;  /* 0x0000770011117a10 */ /* 0x000fe200027fe4ff */
[----:B------:R1:W-:Y:S01]  /*cc70*/  @P0 STG.E.128 [R10.64], R36 ;  /* 0x000000240a000986 */ /* 0x0003e2000c101d06 */
[----:B------:R-:W-:-:S03]  /*cc80*/  IADD3.X R19, R19, c[0x0][0x1dc], RZ, P5, !PT ;  /* 0x0000770013137a10 */ /* 0x000fc60002ffe4ff */
[----:B------:R1:W-:Y:S04]  /*cc90*/  @P1 STG.E.128 [R12.64], R24 ;  /* 0x000000180c001986 */ /* 0x0003e8000c101d06 */
[----:B------:R1:W-:Y:S04]  /*cca0*/  @P0 STG.E.128 [R14.64], R36 ;  /* 0x000000240e000986 */ /* 0x0003e8000c101d06 */
[----:B------:R1:W-:Y:S01]  /*ccb0*/  @P1 STG.E.128 [R16.64], R24 ;  /* 0x0000001810001986 */ /* 0x0003e2000c101d06 */
[----:B0-----:R-:W-:-:S03]  /*ccc0*/  IMAD.MOV.U32 R8, RZ, RZ, 0x800 ;  /* 0x00000800ff087424 */ /* 0x001fc600078e00ff */
[----:B------:R1:W-:Y:S01]  /*ccd0*/  @P0 STG.E.128 [R18.64], R36 ;  /* 0x0000002412000986 */ /* 0x0003e2000c101d06 */
[----:B------:R-:W-:Y:S01]  /*cce0*/  PLOP3.LUT P0, PT, PT, PT, UP0, 0x80, 0x0 ;  /* 0x000000000000781c */ /* 0x000fe20003f0f008 */
[----:B------:R-:W-:-:S12]  /*ccf0*/  UPLOP3.LUT UP0, UPT, UPT, UPT, UPT, 0x40, 0x0 ;  /* 0x000000000000789c */ /* 0x000fd80003f0e870 */
[----:B------:R-:W-:Y:S01]  /*cd00*/  @!P0 CALL.REL.NOINC `(.L_x_5) ;  /* 0x0000001000008944 */ /* 0x000fe20003c00000 */
[----:B------:R-:W-:Y:S05]  /*cd10*/  BRA `(.L_x_6) ;  /* 0xffffe3d000007947 */ /* 0x000fea000383ffff */
.L_x_5:
[----:B------:R-:W-:Y:S05]  /*cd20*/  EXIT ;  /* 0x000000000000794d */ /* 0x000fea0003800000 */
.L_x_7:
[----:B------:R-:W-:-:S00]  /*cd30*/  BRA `(.L_x_7) ;  /* 0xfffffff000007947 */ /* 0x000fc0000383ffff */
[----:B------:R-:W-:-:S00]  /*cd40*/  NOP ;  /* 0x0000000000007918 */ /* 0x000fc00000000000 */
        /* <DEDUP_REMOVED lines=11> */
.L_x_8:


//--------------------- .nv.global.init           --------------------------
	.section	.nv.global.init,"aw",@progbits
.nv.global.init:
	.type		_$_str,@object
	.size		_$_str,(.L_0 - _$_str)
_$_str:
        /*0000*/ 	.byte	0x5f, 0x5f, 0x43, 0x55, 0x44, 0x41, 0x5f, 0x46, 0x54, 0x5a, 0x00
.L_0:


//--------------------- .nv.shared.triton_red_fused__to_copy_add_amax_amin_clamp_mul_native_layer_norm_reciprocal_1 --------------------------
	.section	.nv.shared.triton_red_fused__to_copy_add_amax_amin_clamp_mul_native_layer_norm_reciprocal_1,"aw",@nobits
	.sectionflags	@""
	.align	16
